//
// Generated by NVIDIA NVVM Compiler
//
// Compiler Build ID: CL-36424714
// Cuda compilation tools, release 13.0, V13.0.88
// Based on NVVM 20.0.0
//

.version 9.0
.target sm_100
.address_size 64

	// .globl	_Z12setup_kernelP17curandStateXORWOW
.global .align 4 .b8 precalc_xorwow_matrix[102400];
.global .align 4 .b8 precalc_xorwow_offset_matrix[102400];
.global .align 4 .b8 mrg32k3aM1[2304];
.global .align 4 .b8 mrg32k3aM2[2304];
.global .align 4 .b8 mrg32k3aM1SubSeq[2016];
.global .align 4 .b8 mrg32k3aM2SubSeq[2016];
.global .align 4 .b8 mrg32k3aM1Seq[2304];
.global .align 4 .b8 mrg32k3aM2Seq[2304];
.const .align 8 .b8 __cr_lgamma_table[72];
// _ZZ18monte_carlo_kernelP17curandStateXORWOWPyiiE5cache has been demoted

.visible .entry _Z12setup_kernelP17curandStateXORWOW(
	.param .u64 .ptr .align 1 _Z12setup_kernelP17curandStateXORWOW_param_0
)
{
	.reg .pred 	%p<24>;
	.reg .b32 	%r<413>;
	.reg .b64 	%rd<20>;

	ld.param.u64 	%rd9, [_Z12setup_kernelP17curandStateXORWOW_param_0];
	cvta.to.global.u64 	%rd10, %rd9;
	mov.u32 	%r182, %tid.x;
	mov.u32 	%r183, %ntid.x;
	mov.u32 	%r184, %ctaid.x;
	mad.lo.s32 	%r185, %r183, %r184, %r182;
	// begin inline asm
	mov.u64 	%rd8, %clock64;
	// end inline asm
	cvt.s64.s32 	%rd19, %r185;
	add.s64 	%rd11, %rd8, %rd19;
	mul.wide.s32 	%rd12, %r185, 48;
	add.s64 	%rd2, %rd10, %rd12;
	cvt.u32.u64 	%r186, %rd11;
	xor.b32  	%r187, %r186, -1429050551;
	mul.lo.s32 	%r188, %r187, 1099087573;
	{ .reg .b32 tmp; mov.b64 {tmp, %r189}, %rd11; }
	xor.b32  	%r190, %r189, -136515619;
	mul.lo.s32 	%r191, %r190, -1703105765;
	add.s32 	%r192, %r188, %r191;
	add.s32 	%r193, %r192, 6615241;
	add.s32 	%r194, %r188, 123456789;
	st.global.v2.u32 	[%rd2], {%r193, %r194};
	xor.b32  	%r195, %r188, 362436069;
	add.s32 	%r196, %r191, 521288629;
	st.global.v2.u32 	[%rd2+8], {%r195, %r196};
	xor.b32  	%r197, %r191, 88675123;
	add.s32 	%r198, %r188, 5783321;
	st.global.v2.u32 	[%rd2+16], {%r197, %r198};
	setp.eq.s32 	%p1, %r185, 0;
	@%p1 bra 	$L__BB0_42;
	mov.b32 	%r319, 0;
$L__BB0_2:
	and.b64  	%rd4, %rd19, 3;
	setp.eq.s64 	%p2, %rd4, 0;
	@%p2 bra 	$L__BB0_41;
	mul.wide.u32 	%rd13, %r319, 3200;
	mov.u64 	%rd14, precalc_xorwow_matrix;
	add.s64 	%rd5, %rd14, %rd13;
	cvt.u32.u64 	%r2, %rd4;
	mov.b32 	%r320, 0;
$L__BB0_4:
	mov.b32 	%r333, 0;
	mov.u32 	%r334, %r333;
	mov.u32 	%r335, %r333;
	mov.u32 	%r336, %r333;
	mov.u32 	%r337, %r333;
	mov.u32 	%r326, %r333;
$L__BB0_5:
	mul.wide.u32 	%rd15, %r326, 4;
	add.s64 	%rd16, %rd2, %rd15;
	ld.global.u32 	%r10, [%rd16+4];
	shl.b32 	%r11, %r326, 5;
	mov.b32 	%r332, 0;
$L__BB0_6:
	.pragma "nounroll";
	shr.u32 	%r203, %r10, %r332;
	and.b32  	%r204, %r203, 1;
	setp.eq.b32 	%p3, %r204, 1;
	not.pred 	%p4, %p3;
	add.s32 	%r205, %r11, %r332;
	mul.lo.s32 	%r206, %r205, 5;
	mul.wide.u32 	%rd17, %r206, 4;
	add.s64 	%rd6, %rd5, %rd17;
	@%p4 bra 	$L__BB0_8;
	ld.global.u32 	%r207, [%rd6];
	xor.b32  	%r337, %r337, %r207;
	ld.global.u32 	%r208, [%rd6+4];
	xor.b32  	%r336, %r336, %r208;
	ld.global.u32 	%r209, [%rd6+8];
	xor.b32  	%r335, %r335, %r209;
	ld.global.u32 	%r210, [%rd6+12];
	xor.b32  	%r334, %r334, %r210;
	ld.global.u32 	%r211, [%rd6+16];
	xor.b32  	%r333, %r333, %r211;
$L__BB0_8:
	and.b32  	%r213, %r203, 2;
	setp.eq.s32 	%p5, %r213, 0;
	@%p5 bra 	$L__BB0_10;
	ld.global.u32 	%r214, [%rd6+20];
	xor.b32  	%r337, %r337, %r214;
	ld.global.u32 	%r215, [%rd6+24];
	xor.b32  	%r336, %r336, %r215;
	ld.global.u32 	%r216, [%rd6+28];
	xor.b32  	%r335, %r335, %r216;
	ld.global.u32 	%r217, [%rd6+32];
	xor.b32  	%r334, %r334, %r217;
	ld.global.u32 	%r218, [%rd6+36];
	xor.b32  	%r333, %r333, %r218;
$L__BB0_10:
	and.b32  	%r220, %r203, 4;
	setp.eq.s32 	%p6, %r220, 0;
	@%p6 bra 	$L__BB0_12;
	ld.global.u32 	%r221, [%rd6+40];
	xor.b32  	%r337, %r337, %r221;
	ld.global.u32 	%r222, [%rd6+44];
	xor.b32  	%r336, %r336, %r222;
	ld.global.u32 	%r223, [%rd6+48];
	xor.b32  	%r335, %r335, %r223;
	ld.global.u32 	%r224, [%rd6+52];
	xor.b32  	%r334, %r334, %r224;
	ld.global.u32 	%r225, [%rd6+56];
	xor.b32  	%r333, %r333, %r225;
$L__BB0_12:
	and.b32  	%r227, %r203, 8;
	setp.eq.s32 	%p7, %r227, 0;
	@%p7 bra 	$L__BB0_14;
	ld.global.u32 	%r228, [%rd6+60];
	xor.b32  	%r337, %r337, %r228;
	ld.global.u32 	%r229, [%rd6+64];
	xor.b32  	%r336, %r336, %r229;
	ld.global.u32 	%r230, [%rd6+68];
	xor.b32  	%r335, %r335, %r230;
	ld.global.u32 	%r231, [%rd6+72];
	xor.b32  	%r334, %r334, %r231;
	ld.global.u32 	%r232, [%rd6+76];
	xor.b32  	%r333, %r333, %r232;
$L__BB0_14:
	and.b32  	%r234, %r203, 16;
	setp.eq.s32 	%p8, %r234, 0;
	@%p8 bra 	$L__BB0_16;
	ld.global.u32 	%r235, [%rd6+80];
	xor.b32  	%r337, %r337, %r235;
	ld.global.u32 	%r236, [%rd6+84];
	xor.b32  	%r336, %r336, %r236;
	ld.global.u32 	%r237, [%rd6+88];
	xor.b32  	%r335, %r335, %r237;
	ld.global.u32 	%r238, [%rd6+92];
	xor.b32  	%r334, %r334, %r238;
	ld.global.u32 	%r239, [%rd6+96];
	xor.b32  	%r333, %r333, %r239;
$L__BB0_16:
	and.b32  	%r241, %r203, 32;
	setp.eq.s32 	%p9, %r241, 0;
	@%p9 bra 	$L__BB0_18;
	ld.global.u32 	%r242, [%rd6+100];
	xor.b32  	%r337, %r337, %r242;
	ld.global.u32 	%r243, [%rd6+104];
	xor.b32  	%r336, %r336, %r243;
	ld.global.u32 	%r244, [%rd6+108];
	xor.b32  	%r335, %r335, %r244;
	ld.global.u32 	%r245, [%rd6+112];
	xor.b32  	%r334, %r334, %r245;
	ld.global.u32 	%r246, [%rd6+116];
	xor.b32  	%r333, %r333, %r246;
$L__BB0_18:
	and.b32  	%r248, %r203, 64;
	setp.eq.s32 	%p10, %r248, 0;
	@%p10 bra 	$L__BB0_20;
	ld.global.u32 	%r249, [%rd6+120];
	xor.b32  	%r337, %r337, %r249;
	ld.global.u32 	%r250, [%rd6+124];
	xor.b32  	%r336, %r336, %r250;
	ld.global.u32 	%r251, [%rd6+128];
	xor.b32  	%r335, %r335, %r251;
	ld.global.u32 	%r252, [%rd6+132];
	xor.b32  	%r334, %r334, %r252;
	ld.global.u32 	%r253, [%rd6+136];
	xor.b32  	%r333, %r333, %r253;
$L__BB0_20:
	and.b32  	%r255, %r203, 128;
	setp.eq.s32 	%p11, %r255, 0;
	@%p11 bra 	$L__BB0_22;
	ld.global.u32 	%r256, [%rd6+140];
	xor.b32  	%r337, %r337, %r256;
	ld.global.u32 	%r257, [%rd6+144];
	xor.b32  	%r336, %r336, %r257;
	ld.global.u32 	%r258, [%rd6+148];
	xor.b32  	%r335, %r335, %r258;
	ld.global.u32 	%r259, [%rd6+152];
	xor.b32  	%r334, %r334, %r259;
	ld.global.u32 	%r260, [%rd6+156];
	xor.b32  	%r333, %r333, %r260;
$L__BB0_22:
	and.b32  	%r262, %r203, 256;
	setp.eq.s32 	%p12, %r262, 0;
	@%p12 bra 	$L__BB0_24;
	ld.global.u32 	%r263, [%rd6+160];
	xor.b32  	%r337, %r337, %r263;
	ld.global.u32 	%r264, [%rd6+164];
	xor.b32  	%r336, %r336, %r264;
	ld.global.u32 	%r265, [%rd6+168];
	xor.b32  	%r335, %r335, %r265;
	ld.global.u32 	%r266, [%rd6+172];
	xor.b32  	%r334, %r334, %r266;
	ld.global.u32 	%r267, [%rd6+176];
	xor.b32  	%r333, %r333, %r267;
$L__BB0_24:
	and.b32  	%r269, %r203, 512;
	setp.eq.s32 	%p13, %r269, 0;
	@%p13 bra 	$L__BB0_26;
	ld.global.u32 	%r270, [%rd6+180];
	xor.b32  	%r337, %r337, %r270;
	ld.global.u32 	%r271, [%rd6+184];
	xor.b32  	%r336, %r336, %r271;
	ld.global.u32 	%r272, [%rd6+188];
	xor.b32  	%r335, %r335, %r272;
	ld.global.u32 	%r273, [%rd6+192];
	xor.b32  	%r334, %r334, %r273;
	ld.global.u32 	%r274, [%rd6+196];
	xor.b32  	%r333, %r333, %r274;
$L__BB0_26:
	and.b32  	%r276, %r203, 1024;
	setp.eq.s32 	%p14, %r276, 0;
	@%p14 bra 	$L__BB0_28;
	ld.global.u32 	%r277, [%rd6+200];
	xor.b32  	%r337, %r337, %r277;
	ld.global.u32 	%r278, [%rd6+204];
	xor.b32  	%r336, %r336, %r278;
	ld.global.u32 	%r279, [%rd6+208];
	xor.b32  	%r335, %r335, %r279;
	ld.global.u32 	%r280, [%rd6+212];
	xor.b32  	%r334, %r334, %r280;
	ld.global.u32 	%r281, [%rd6+216];
	xor.b32  	%r333, %r333, %r281;
$L__BB0_28:
	and.b32  	%r283, %r203, 2048;
	setp.eq.s32 	%p15, %r283, 0;
	@%p15 bra 	$L__BB0_30;
	ld.global.u32 	%r284, [%rd6+220];
	xor.b32  	%r337, %r337, %r284;
	ld.global.u32 	%r285, [%rd6+224];
	xor.b32  	%r336, %r336, %r285;
	ld.global.u32 	%r286, [%rd6+228];
	xor.b32  	%r335, %r335, %r286;
	ld.global.u32 	%r287, [%rd6+232];
	xor.b32  	%r334, %r334, %r287;
	ld.global.u32 	%r288, [%rd6+236];
	xor.b32  	%r333, %r333, %r288;
$L__BB0_30:
	and.b32  	%r290, %r203, 4096;
	setp.eq.s32 	%p16, %r290, 0;
	@%p16 bra 	$L__BB0_32;
	ld.global.u32 	%r291, [%rd6+240];
	xor.b32  	%r337, %r337, %r291;
	ld.global.u32 	%r292, [%rd6+244];
	xor.b32  	%r336, %r336, %r292;
	ld.global.u32 	%r293, [%rd6+248];
	xor.b32  	%r335, %r335, %r293;
	ld.global.u32 	%r294, [%rd6+252];
	xor.b32  	%r334, %r334, %r294;
	ld.global.u32 	%r295, [%rd6+256];
	xor.b32  	%r333, %r333, %r295;
$L__BB0_32:
	and.b32  	%r297, %r203, 8192;
	setp.eq.s32 	%p17, %r297, 0;
	@%p17 bra 	$L__BB0_34;
	ld.global.u32 	%r298, [%rd6+260];
	xor.b32  	%r337, %r337, %r298;
	ld.global.u32 	%r299, [%rd6+264];
	xor.b32  	%r336, %r336, %r299;
	ld.global.u32 	%r300, [%rd6+268];
	xor.b32  	%r335, %r335, %r300;
	ld.global.u32 	%r301, [%rd6+272];
	xor.b32  	%r334, %r334, %r301;
	ld.global.u32 	%r302, [%rd6+276];
	xor.b32  	%r333, %r333, %r302;
$L__BB0_34:
	and.b32  	%r304, %r203, 16384;
	setp.eq.s32 	%p18, %r304, 0;
	@%p18 bra 	$L__BB0_36;
	ld.global.u32 	%r305, [%rd6+280];
	xor.b32  	%r337, %r337, %r305;
	ld.global.u32 	%r306, [%rd6+284];
	xor.b32  	%r336, %r336, %r306;
	ld.global.u32 	%r307, [%rd6+288];
	xor.b32  	%r335, %r335, %r307;
	ld.global.u32 	%r308, [%rd6+292];
	xor.b32  	%r334, %r334, %r308;
	ld.global.u32 	%r309, [%rd6+296];
	xor.b32  	%r333, %r333, %r309;
$L__BB0_36:
	and.b32  	%r311, %r203, 32768;
	setp.eq.s32 	%p19, %r311, 0;
	@%p19 bra 	$L__BB0_38;
	ld.global.u32 	%r312, [%rd6+300];
	xor.b32  	%r337, %r337, %r312;
	ld.global.u32 	%r313, [%rd6+304];
	xor.b32  	%r336, %r336, %r313;
	ld.global.u32 	%r314, [%rd6+308];
	xor.b32  	%r335, %r335, %r314;
	ld.global.u32 	%r315, [%rd6+312];
	xor.b32  	%r334, %r334, %r315;
	ld.global.u32 	%r316, [%rd6+316];
	xor.b32  	%r333, %r333, %r316;
$L__BB0_38:
	add.s32 	%r332, %r332, 16;
	setp.ne.s32 	%p20, %r332, 32;
	@%p20 bra 	$L__BB0_6;
	mad.lo.s32 	%r317, %r326, -31, %r11;
	add.s32 	%r326, %r317, 1;
	setp.ne.s32 	%p21, %r326, 5;
	@%p21 bra 	$L__BB0_5;
	st.global.u32 	[%rd2+4], %r337;
	st.global.u32 	[%rd2+8], %r336;
	st.global.u32 	[%rd2+12], %r335;
	st.global.u32 	[%rd2+16], %r334;
	st.global.u32 	[%rd2+20], %r333;
	add.s32 	%r320, %r320, 1;
	setp.lt.u32 	%p22, %r320, %r2;
	@%p22 bra 	$L__BB0_4;
$L__BB0_41:
	shr.u64 	%rd7, %rd19, 2;
	add.s32 	%r319, %r319, 1;
	setp.gt.u64 	%p23, %rd19, 3;
	mov.u64 	%rd19, %rd7;
	@%p23 bra 	$L__BB0_2;
$L__BB0_42:
	mov.b32 	%r318, 0;
	st.global.v2.u32 	[%rd2+24], {%r318, %r318};
	st.global.u32 	[%rd2+32], %r318;
	mov.b64 	%rd18, 0;
	st.global.u64 	[%rd2+40], %rd18;
	ret;

}
	// .globl	_Z18monte_carlo_kernelP17curandStateXORWOWPyii
.visible .entry _Z18monte_carlo_kernelP17curandStateXORWOWPyii(
	.param .u64 .ptr .align 1 _Z18monte_carlo_kernelP17curandStateXORWOWPyii_param_0,
	.param .u64 .ptr .align 1 _Z18monte_carlo_kernelP17curandStateXORWOWPyii_param_1,
	.param .u32 _Z18monte_carlo_kernelP17curandStateXORWOWPyii_param_2,
	.param .u32 _Z18monte_carlo_kernelP17curandStateXORWOWPyii_param_3
)
{
	.reg .pred 	%p<12>;
	.reg .b32 	%r<150>;
	.reg .b32 	%f<46>;
	.reg .b64 	%rd<34>;
	// demoted variable
	.shared .align 4 .u32 _ZZ18monte_carlo_kernelP17curandStateXORWOWPyiiE5cache;
	ld.param.u64 	%rd15, [_Z18monte_carlo_kernelP17curandStateXORWOWPyii_param_0];
	ld.param.u64 	%rd16, [_Z18monte_carlo_kernelP17curandStateXORWOWPyii_param_1];
	ld.param.u32 	%r55, [_Z18monte_carlo_kernelP17curandStateXORWOWPyii_param_2];
	ld.param.u32 	%r56, [_Z18monte_carlo_kernelP17curandStateXORWOWPyii_param_3];
	mov.u32 	%r1, %tid.x;
	mov.u32 	%r57, %ntid.x;
	mov.u32 	%r58, %ctaid.x;
	mad.lo.s32 	%r2, %r57, %r58, %r1;
	setp.ne.s32 	%p1, %r2, 0;
	@%p1 bra 	$L__BB1_2;
	mov.b32 	%r59, 0;
	st.shared.u32 	[_ZZ18monte_carlo_kernelP17curandStateXORWOWPyiiE5cache], %r59;
$L__BB1_2:
	bar.sync 	0;
	setp.eq.s32 	%p2, %r56, 0;
	mov.b32 	%r149, 0;
	@%p2 bra 	$L__BB1_15;
	setp.eq.s32 	%p3, %r55, 0;
	cvta.to.global.u64 	%rd17, %rd15;
	mul.wide.u32 	%rd18, %r2, 48;
	add.s64 	%rd1, %rd17, %rd18;
	mov.u32 	%r149, %r56;
	@%p3 bra 	$L__BB1_15;
	mul.lo.s32 	%r3, %r55, 362437;
	ld.global.v2.u32 	{%r120, %r147}, [%rd1];
	ld.global.v2.u32 	{%r146, %r145}, [%rd1+8];
	ld.global.v2.u32 	{%r144, %r148}, [%rd1+16];
	and.b32  	%r10, %r55, 3;
	and.b32  	%r61, %r55, -4;
	neg.s32 	%r11, %r61;
	cvt.s64.s32 	%rd2, %r56;
	mul.lo.s32 	%r62, %r55, 3;
	cvt.s64.s32 	%rd3, %r62;
	mov.b64 	%rd29, 0;
	mov.u64 	%rd30, %rd29;
$L__BB1_5:
	mov.u32 	%r138, %r120;
	setp.lt.u32 	%p4, %r55, 4;
	add.s32 	%r120, %r3, %r138;
	mov.f32 	%f45, 0f00000000;
	@%p4 bra 	$L__BB1_9;
	add.s32 	%r127, %r138, 724874;
	mov.b64 	%rd33, 0;
	mov.u32 	%r126, %r11;
$L__BB1_7:
	mov.u32 	%r22, %r148;
	shr.u32 	%r64, %r147, 2;
	xor.b32  	%r65, %r64, %r147;
	shl.b32 	%r66, %r22, 4;
	shl.b32 	%r67, %r65, 1;
	xor.b32  	%r68, %r67, %r66;
	xor.b32  	%r69, %r68, %r65;
	xor.b32  	%r27, %r69, %r22;
	add.s32 	%r70, %r127, %r27;
	add.s32 	%r71, %r70, -362437;
	cvt.rn.f32.u32 	%f4, %r71;
	fma.rn.f32 	%f5, %f4, 0f2F800000, 0f2F000000;
	mul.f32 	%f6, %f5, 0f40C00000;
	cvt.rpi.f32.f32 	%f7, %f6;
	cvt.rn.f32.u64 	%f8, %rd33;
	add.f32 	%f9, %f7, %f8;
	cvt.rzi.u64.f32 	%rd22, %f9;
	shr.u32 	%r72, %r146, 2;
	xor.b32  	%r73, %r72, %r146;
	shl.b32 	%r74, %r27, 4;
	shl.b32 	%r75, %r73, 1;
	xor.b32  	%r76, %r75, %r74;
	xor.b32  	%r77, %r76, %r73;
	xor.b32  	%r28, %r77, %r27;
	add.s32 	%r78, %r127, %r28;
	cvt.rn.f32.u32 	%f10, %r78;
	fma.rn.f32 	%f11, %f10, 0f2F800000, 0f2F000000;
	mul.f32 	%f12, %f11, 0f40C00000;
	cvt.rpi.f32.f32 	%f13, %f12;
	cvt.rn.f32.u64 	%f14, %rd22;
	add.f32 	%f15, %f13, %f14;
	cvt.rzi.u64.f32 	%rd23, %f15;
	shr.u32 	%r79, %r145, 2;
	xor.b32  	%r80, %r79, %r145;
	shl.b32 	%r81, %r28, 4;
	shl.b32 	%r82, %r80, 1;
	xor.b32  	%r83, %r82, %r81;
	xor.b32  	%r84, %r83, %r80;
	xor.b32  	%r29, %r84, %r28;
	add.s32 	%r85, %r127, %r29;
	add.s32 	%r86, %r85, 362437;
	cvt.rn.f32.u32 	%f16, %r86;
	fma.rn.f32 	%f17, %f16, 0f2F800000, 0f2F000000;
	mul.f32 	%f18, %f17, 0f40C00000;
	cvt.rpi.f32.f32 	%f19, %f18;
	cvt.rn.f32.u64 	%f20, %rd23;
	add.f32 	%f21, %f19, %f20;
	cvt.rzi.u64.f32 	%rd24, %f21;
	shr.u32 	%r87, %r144, 2;
	xor.b32  	%r88, %r87, %r144;
	shl.b32 	%r89, %r29, 4;
	shl.b32 	%r90, %r88, 1;
	xor.b32  	%r91, %r90, %r89;
	xor.b32  	%r92, %r91, %r88;
	xor.b32  	%r148, %r92, %r29;
	add.s32 	%r93, %r127, %r148;
	add.s32 	%r94, %r93, 724874;
	cvt.rn.f32.u32 	%f22, %r94;
	fma.rn.f32 	%f23, %f22, 0f2F800000, 0f2F000000;
	mul.f32 	%f24, %f23, 0f40C00000;
	cvt.rpi.f32.f32 	%f25, %f24;
	cvt.rn.f32.u64 	%f26, %rd24;
	add.f32 	%f27, %f25, %f26;
	cvt.rzi.u64.f32 	%rd33, %f27;
	add.s32 	%r127, %r127, 1449748;
	add.s32 	%r126, %r126, 4;
	setp.ne.s32 	%p5, %r126, 0;
	mov.u32 	%r144, %r29;
	mov.u32 	%r145, %r28;
	mov.u32 	%r146, %r27;
	mov.u32 	%r147, %r22;
	@%p5 bra 	$L__BB1_7;
	cvt.rn.f32.u64 	%f45, %rd33;
	add.s32 	%r138, %r127, -724874;
	mov.u32 	%r144, %r29;
	mov.u32 	%r145, %r28;
	mov.u32 	%r146, %r27;
	mov.u32 	%r147, %r22;
$L__BB1_9:
	mov.u32 	%r43, %r146;
	mov.u32 	%r42, %r145;
	mov.u32 	%r41, %r144;
	mov.u32 	%r40, %r148;
	setp.eq.s32 	%p6, %r10, 0;
	@%p6 bra 	$L__BB1_13;
	setp.eq.s32 	%p7, %r10, 1;
	shr.u32 	%r95, %r147, 2;
	xor.b32  	%r96, %r95, %r147;
	shl.b32 	%r97, %r40, 4;
	shl.b32 	%r98, %r96, 1;
	xor.b32  	%r99, %r98, %r97;
	xor.b32  	%r100, %r99, %r96;
	xor.b32  	%r45, %r100, %r40;
	add.s32 	%r101, %r138, %r45;
	add.s32 	%r102, %r101, 362437;
	cvt.rn.f32.u32 	%f28, %r102;
	fma.rn.f32 	%f29, %f28, 0f2F800000, 0f2F000000;
	mul.f32 	%f30, %f29, 0f40C00000;
	cvt.rpi.f32.f32 	%f31, %f30;
	add.f32 	%f32, %f31, %f45;
	cvt.rzi.u64.f32 	%rd33, %f32;
	mov.u32 	%r144, %r40;
	mov.u32 	%r145, %r41;
	mov.u32 	%r146, %r42;
	mov.u32 	%r147, %r43;
	mov.u32 	%r148, %r45;
	@%p7 bra 	$L__BB1_13;
	setp.eq.s32 	%p8, %r10, 2;
	shr.u32 	%r103, %r43, 2;
	xor.b32  	%r104, %r103, %r43;
	shl.b32 	%r105, %r45, 4;
	shl.b32 	%r106, %r104, 1;
	xor.b32  	%r107, %r106, %r105;
	xor.b32  	%r108, %r107, %r104;
	xor.b32  	%r148, %r108, %r45;
	add.s32 	%r109, %r138, %r148;
	add.s32 	%r110, %r109, 724874;
	cvt.rn.f32.u32 	%f33, %r110;
	fma.rn.f32 	%f34, %f33, 0f2F800000, 0f2F000000;
	mul.f32 	%f35, %f34, 0f40C00000;
	cvt.rpi.f32.f32 	%f36, %f35;
	cvt.rn.f32.u64 	%f37, %rd33;
	add.f32 	%f38, %f36, %f37;
	cvt.rzi.u64.f32 	%rd33, %f38;
	mov.u32 	%r144, %r45;
	mov.u32 	%r145, %r40;
	mov.u32 	%r146, %r41;
	mov.u32 	%r147, %r42;
	@%p8 bra 	$L__BB1_13;
	shr.u32 	%r111, %r42, 2;
	xor.b32  	%r112, %r111, %r42;
	shl.b32 	%r113, %r148, 4;
	shl.b32 	%r114, %r112, 1;
	xor.b32  	%r115, %r114, %r113;
	xor.b32  	%r116, %r115, %r112;
	xor.b32  	%r47, %r116, %r148;
	add.s32 	%r117, %r138, %r47;
	add.s32 	%r118, %r117, 1087311;
	cvt.rn.f32.u32 	%f39, %r118;
	fma.rn.f32 	%f40, %f39, 0f2F800000, 0f2F000000;
	mul.f32 	%f41, %f40, 0f40C00000;
	cvt.rpi.f32.f32 	%f42, %f41;
	cvt.rn.f32.u64 	%f43, %rd33;
	add.f32 	%f44, %f42, %f43;
	cvt.rzi.u64.f32 	%rd33, %f44;
	mov.u32 	%r144, %r148;
	mov.u32 	%r145, %r45;
	mov.u32 	%r146, %r40;
	mov.u32 	%r147, %r41;
	mov.u32 	%r148, %r47;
$L__BB1_13:
	setp.eq.s64 	%p9, %rd33, %rd3;
	selp.u64 	%rd25, 1, 0, %p9;
	add.s64 	%rd30, %rd30, %rd25;
	add.s64 	%rd29, %rd29, 1;
	setp.ne.s64 	%p10, %rd29, %rd2;
	@%p10 bra 	$L__BB1_5;
	st.global.v2.u32 	[%rd1+8], {%r146, %r145};
	st.global.v2.u32 	[%rd1+16], {%r144, %r148};
	st.global.v2.u32 	[%rd1], {%r120, %r147};
	cvt.u32.u64 	%r149, %rd30;
$L__BB1_15:
	atom.shared.add.u32 	%r119, [_ZZ18monte_carlo_kernelP17curandStateXORWOWPyiiE5cache], %r149;
	bar.sync 	0;
	setp.ne.s32 	%p11, %r1, 0;
	@%p11 bra 	$L__BB1_17;
	ld.shared.s32 	%rd26, [_ZZ18monte_carlo_kernelP17curandStateXORWOWPyiiE5cache];
	cvta.to.global.u64 	%rd27, %rd16;
	atom.global.add.u64 	%rd28, [%rd27], %rd26;
$L__BB1_17:
	ret;

}


// ===== COMPILED SASS (sm_100) =====

	.target	sm_100

	.elftype	@"ET_EXEC"


//--------------------- .note.nv.tkinfo           --------------------------
	.section	.note.nv.tkinfo,"",@"SHT_NOTE"
	.sectionflags	@"SHF_NOTE_NV_TKINFO"
	.tkinfo
        /*0018*/ 	.word	0x00000002
        /*0030*/ 	.string	""
        /*0030*/ 	.string	"ptxas"
        /*0030*/ 	.string	"Cuda compilation tools, release 13.0, V13.0.88"
        /*0030*/ 	.string	"Build cuda_13.0.r13.0/compiler.36424714_0"
        /*0030*/ 	.string	"-arch sm_100 -m 64 "



//--------------------- .note.nv.cuinfo           --------------------------
	.section	.note.nv.cuinfo,"",@"SHT_NOTE"
	.sectionflags	@"SHF_NOTE_NV_CUINFO"
        /*0018*/ 	.short	0x0002
        /*001a*/ 	.short	0x0064
        /*001c*/ 	.short	0x0082
	.zero		2


//--------------------- .nv.info                  --------------------------
	.section	.nv.info,"",@"SHT_CUDA_INFO"
	.align	4


	//----- nvinfo : EIATTR_REGCOUNT
	.align		4
        /*0000*/ 	.byte	0x04, 0x2f
        /*0002*/ 	.short	(.L_10 - .L_9)
	.align		4
.L_9:
        /*0004*/ 	.word	index@(_Z12setup_kernelP17curandStateXORWOW)
        /*0008*/ 	.word	0x0000001f


	//----- nvinfo : EIATTR_FRAME_SIZE
	.align		4
.L_10:
        /*000c*/ 	.byte	0x04, 0x11
        /*000e*/ 	.short	(.L_12 - .L_11)
	.align		4
.L_11:
        /*0010*/ 	.word	index@(_Z12setup_kernelP17curandStateXORWOW)
        /*0014*/ 	.word	0x00000000


	//----- nvinfo : EIATTR_REGCOUNT
	.align		4
.L_12:
        /*0018*/ 	.byte	0x04, 0x2f
        /*001a*/ 	.short	(.L_14 - .L_13)
	.align		4
.L_13:
        /*001c*/ 	.word	index@(_Z18monte_carlo_kernelP17curandStateXORWOWPyii)
        /*0020*/ 	.word	0x00000019


	//----- nvinfo : EIATTR_FRAME_SIZE
	.align		4
.L_14:
        /*0024*/ 	.byte	0x04, 0x11
        /*0026*/ 	.short	(.L_16 - .L_15)
	.align		4
.L_15:
        /*0028*/ 	.word	index@(_Z18monte_carlo_kernelP17curandStateXORWOWPyii)
        /*002c*/ 	.word	0x00000000


	//----- nvinfo : EIATTR_MIN_STACK_SIZE
	.align		4
.L_16:
        /*0030*/ 	.byte	0x04, 0x12
        /*0032*/ 	.short	(.L_18 - .L_17)
	.align		4
.L_17:
        /*0034*/ 	.word	index@(_Z18monte_carlo_kernelP17curandStateXORWOWPyii)
        /*0038*/ 	.word	0x00000000


	//----- nvinfo : EIATTR_MIN_STACK_SIZE
	.align		4
.L_18:
        /*003c*/ 	.byte	0x04, 0x12
        /*003e*/ 	.short	(.L_20 - .L_19)
	.align		4
.L_19:
        /*0040*/ 	.word	index@(_Z12setup_kernelP17curandStateXORWOW)
        /*0044*/ 	.word	0x00000000
.L_20:


//--------------------- .nv.compat                --------------------------
	.section	.nv.compat,"",@"SHT_CUDA_COMPAT_INFO"
	.align	4
        /*0000*/ 	.byte	0x02, 0x09, 0x00, 0x00, 0x02, 0x02, 0x01, 0x00, 0x02, 0x05, 0x05, 0x00, 0x03, 0x07, 0x01, 0x01
        /*0010*/ 	.byte	0x02, 0x03, 0x00, 0x00, 0x02, 0x06, 0x01, 0x00, 0x04, 0x0b, 0x08, 0x00, 0x09, 0x00, 0x00, 0x00
        /*0020*/ 	.byte	0x00, 0x00, 0x00, 0x00


//--------------------- .nv.info._Z18monte_carlo_kernelP17curandStateXORWOWPyii --------------------------
	.section	.nv.info._Z18monte_carlo_kernelP17curandStateXORWOWPyii,"",@"SHT_CUDA_INFO"
	.sectionflags	@""
	.align	4


	//----- nvinfo : EIATTR_CUDA_API_VERSION
	.align		4
        /*0000*/ 	.byte	0x04, 0x37
        /*0002*/ 	.short	(.L_22 - .L_21)
.L_21:
        /*0004*/ 	.word	0x00000082


	//----- nvinfo : EIATTR_KPARAM_INFO
	.align		4
.L_22:
        /*0008*/ 	.byte	0x04, 0x17
        /*000a*/ 	.short	(.L_24 - .L_23)
.L_23:
        /*000c*/ 	.word	0x00000000
        /*0010*/ 	.short	0x0003
        /*0012*/ 	.short	0x0014
        /*0014*/ 	.byte	0x00, 0xf0, 0x11, 0x00


	//----- nvinfo : EIATTR_KPARAM_INFO
	.align		4
.L_24:
        /*0018*/ 	.byte	0x04, 0x17
        /*001a*/ 	.short	(.L_26 - .L_25)
.L_25:
        /*001c*/ 	.word	0x00000000
        /*0020*/ 	.short	0x0002
        /*0022*/ 	.short	0x0010
        /*0024*/ 	.byte	0x00, 0xf0, 0x11, 0x00


	//----- nvinfo : EIATTR_KPARAM_INFO
	.align		4
.L_26:
        /*0028*/ 	.byte	0x04, 0x17
        /*002a*/ 	.short	(.L_28 - .L_27)
.L_27:
        /*002c*/ 	.word	0x00000000
        /*0030*/ 	.short	0x0001
        /*0032*/ 	.short	0x0008
        /*0034*/ 	.byte	0x00, 0xf5, 0x21, 0x00


	//----- nvinfo : EIATTR_KPARAM_INFO
	.align		4
.L_28:
        /*0038*/ 	.byte	0x04, 0x17
        /*003a*/ 	.short	(.L_30 - .L_29)
.L_29:
        /*003c*/ 	.word	0x00000000
        /*0040*/ 	.short	0x0000
        /*0042*/ 	.short	0x0000
        /*0044*/ 	.byte	0x00, 0xf5, 0x21, 0x00


	//----- nvinfo : EIATTR_SPARSE_MMA_MASK
	.align		4
.L_30:
        /*0048*/ 	.byte	0x03, 0x50
        /*004a*/ 	.short	0x0000


	//----- nvinfo : EIATTR_MAXREG_COUNT
	.align		4
        /*004c*/ 	.byte	0x03, 0x1b
        /*004e*/ 	.short	0x00ff


	//----- nvinfo : EIATTR_NUM_BARRIERS
	.align		4
        /*0050*/ 	.byte	0x02, 0x4c
        /*0052*/ 	.byte	0x01
	.zero		1


	//----- nvinfo : EIATTR_MERCURY_ISA_VERSION
	.align		4
        /*0054*/ 	.byte	0x03, 0x5f
        /*0056*/ 	.short	0x0101


	//----- nvinfo : EIATTR_INT_WARP_WIDE_INSTR_OFFSETS
	.align		4
        /*0058*/ 	.byte	0x04, 0x31
        /*005a*/ 	.short	(.L_32 - .L_31)


	//   ....[0]....
.L_31:
        /*005c*/ 	.word	0x00000c40


	//   ....[1]....
        /*0060*/ 	.word	0x00000c50


	//----- nvinfo : EIATTR_VRC_CTA_INIT_COUNT
	.align		4
.L_32:
        /*0064*/ 	.byte	0x02, 0x4a
	.zero		1
	.zero		1


	//----- nvinfo : EIATTR_EXIT_INSTR_OFFSETS
	.align		4
        /*0068*/ 	.byte	0x04, 0x1c
        /*006a*/ 	.short	(.L_34 - .L_33)


	//   ....[0]....
.L_33:
        /*006c*/ 	.word	0x00000ce0


	//   ....[1]....
        /*0070*/ 	.word	0x00000d30


	//----- nvinfo : EIATTR_CBANK_PARAM_SIZE
	.align		4
.L_34:
        /*0074*/ 	.byte	0x03, 0x19
        /*0076*/ 	.short	0x0018


	//----- nvinfo : EIATTR_PARAM_CBANK
	.align		4
        /*0078*/ 	.byte	0x04, 0x0a
        /*007a*/ 	.short	(.L_36 - .L_35)
	.align		4
.L_35:
        /*007c*/ 	.word	index@(.nv.constant0._Z18monte_carlo_kernelP17curandStateXORWOWPyii)
        /*0080*/ 	.short	0x0380
        /*0082*/ 	.short	0x0018


	//----- nvinfo : EIATTR_SW_WAR
	.align		4
.L_36:
        /*0084*/ 	.byte	0x04, 0x36
        /*0086*/ 	.short	(.L_38 - .L_37)
.L_37:
        /*0088*/ 	.word	0x00000008
.L_38:


//--------------------- .nv.info._Z12setup_kernelP17curandStateXORWOW --------------------------
	.section	.nv.info._Z12setup_kernelP17curandStateXORWOW,"",@"SHT_CUDA_INFO"
	.sectionflags	@""
	.align	4


	//----- nvinfo : EIATTR_CUDA_API_VERSION
	.align		4
        /*0000*/ 	.byte	0x04, 0x37
        /*0002*/ 	.short	(.L_40 - .L_39)
.L_39:
        /*0004*/ 	.word	0x00000082


	//----- nvinfo : EIATTR_KPARAM_INFO
	.align		4
.L_40:
        /*0008*/ 	.byte	0x04, 0x17
        /*000a*/ 	.short	(.L_42 - .L_41)
.L_41:
        /*000c*/ 	.word	0x00000000
        /*0010*/ 	.short	0x0000
        /*0012*/ 	.short	0x0000
        /*0014*/ 	.byte	0x00, 0xf5, 0x21, 0x00


	//----- nvinfo : EIATTR_SPARSE_MMA_MASK
	.align		4
.L_42:
        /*0018*/ 	.byte	0x03, 0x50
        /*001a*/ 	.short	0x0000


	//----- nvinfo : EIATTR_MAXREG_COUNT
	.align		4
        /*001c*/ 	.byte	0x03, 0x1b
        /*001e*/ 	.short	0x00ff


	//----- nvinfo : EIATTR_MERCURY_ISA_VERSION
	.align		4
        /*0020*/ 	.byte	0x03, 0x5f
        /*0022*/ 	.short	0x0101


	//----- nvinfo : EIATTR_VRC_CTA_INIT_COUNT
	.align		4
        /*0024*/ 	.byte	0x02, 0x4a
	.zero		1
	.zero		1


	//----- nvinfo : EIATTR_EXIT_INSTR_OFFSETS
	.align		4
        /*0028*/ 	.byte	0x04, 0x1c
        /*002a*/ 	.short	(.L_44 - .L_43)


	//   ....[0]....
.L_43:
        /*002c*/ 	.word	0x00000ef0


	//----- nvinfo : EIATTR_CRS_STACK_SIZE
	.align		4
.L_44:
        /*0030*/ 	.byte	0x04, 0x1e
        /*0032*/ 	.short	(.L_46 - .L_45)
.L_45:
        /*0034*/ 	.word	0x00000000


	//----- nvinfo : EIATTR_CBANK_PARAM_SIZE
	.align		4
.L_46:
        /*0038*/ 	.byte	0x03, 0x19
        /*003a*/ 	.short	0x0008


	//----- nvinfo : EIATTR_PARAM_CBANK
	.align		4
        /*003c*/ 	.byte	0x04, 0x0a
        /*003e*/ 	.short	(.L_48 - .L_47)
	.align		4
.L_47:
        /*0040*/ 	.word	index@(.nv.constant0._Z12setup_kernelP17curandStateXORWOW)
        /*0044*/ 	.short	0x0380
        /*0046*/ 	.short	0x0008


	//----- nvinfo : EIATTR_SW_WAR
	.align		4
.L_48:
        /*0048*/ 	.byte	0x04, 0x36
        /*004a*/ 	.short	(.L_50 - .L_49)
.L_49:
        /*004c*/ 	.word	0x00000008
.L_50:


//--------------------- .nv.callgraph             --------------------------
	.section	.nv.callgraph,"",@"SHT_CUDA_CALLGRAPH"
	.align	4
	.sectionentsize	8
	.align		4
        /*0000*/ 	.word	0x00000000
	.align		4
        /*0004*/ 	.word	0xffffffff
	.align		4
        /*0008*/ 	.word	0x00000000
	.align		4
        /*000c*/ 	.word	0xfffffffe
	.align		4
        /*0010*/ 	.word	0x00000000
	.align		4
        /*0014*/ 	.word	0xfffffffd
	.align		4
        /*0018*/ 	.word	0x00000000
	.align		4
        /*001c*/ 	.word	0xfffffffc


//--------------------- .nv.constant4             --------------------------
	.section	.nv.constant4,"a",@progbits
	.align	8
	.align		8
.nv.constant4:
        /*0000*/ 	.dword	precalc_xorwow_matrix
	.align		8
        /*0008*/ 	.dword	precalc_xorwow_offset_matrix
	.align		8
        /*0010*/ 	.dword	mrg32k3aM1
	.align		8
        /*0018*/ 	.dword	mrg32k3aM2
	.align		8
        /*0020*/ 	.dword	mrg32k3aM1SubSeq
	.align		8
        /*0028*/ 	.dword	mrg32k3aM2SubSeq
	.align		8
        /*0030*/ 	.dword	mrg32k3aM1Seq
	.align		8
        /*0038*/ 	.dword	mrg32k3aM2Seq


//--------------------- .nv.constant3             --------------------------
	.section	.nv.constant3,"a",@progbits
	.align	8
.nv.constant3:
	.type		__cr_lgamma_table,@object
	.size		__cr_lgamma_table,(.L_8 - __cr_lgamma_table)
__cr_lgamma_table:
        /*0000*/ 	.byte	0x00, 0x00, 0x00, 0x00, 0x00, 0x00, 0x00, 0x00, 0x00, 0x00, 0x00, 0x00, 0x00, 0x00, 0x00, 0x00
        /*0010*/ 	.byte	0xef, 0x39, 0xfa, 0xfe, 0x42, 0x2e, 0xe6, 0x3f, 0x02, 0x20, 0x2a, 0xfa, 0x0b, 0xab, 0xfc, 0x3f
        /*0020*/ 	.byte	0xf9, 0x2c, 0x92, 0x7c, 0xa7, 0x6c, 0x09, 0x40, 0xc9, 0x79, 0x44, 0x3c, 0x64, 0x26, 0x13, 0x40
        /*0030*/ 	.byte	0xca, 0x01, 0xcf, 0x3a, 0x27, 0x51, 0x1a, 0x40, 0x30, 0xcc, 0x2d, 0xf3, 0xe1, 0x0c, 0x21, 0x40
        /*0040*/ 	.byte	0x0d, 0xb7, 0xfc, 0x82, 0x8e, 0x35, 0x25, 0x40
.L_8:


//--------------------- .text._Z18monte_carlo_kernelP17curandStateXORWOWPyii --------------------------
	.section	.text._Z18monte_carlo_kernelP17curandStateXORWOWPyii,"ax",@progbits
	.align	128
        .global         _Z18monte_carlo_kernelP17curandStateXORWOWPyii
        .type           _Z18monte_carlo_kernelP17curandStateXORWOWPyii,@function
        .size           _Z18monte_carlo_kernelP17curandStateXORWOWPyii,(.L_x_15 - _Z18monte_carlo_kernelP17curandStateXORWOWPyii)
        .other          _Z18monte_carlo_kernelP17curandStateXORWOWPyii,@"STO_CUDA_ENTRY STV_DEFAULT"
_Z18monte_carlo_kernelP17curandStateXORWOWPyii:
.text._Z18monte_carlo_kernelP17curandStateXORWOWPyii:
[----:B------:R-:W-:Y:S01]  /*0000*/  LDC R1, c[0x0][0x37c] ;  /* 0x0000df00ff017b82 */ /* 0x000fe20000000800 */
[----:B------:R-:W0:Y:S01]  /*0010*/  S2R R13, SR_TID.X ;  /* 0x00000000000d7919 */ /* 0x000e220000002100 */
[----:B------:R-:W0:Y:S01]  /*0020*/  LDCU UR4, c[0x0][0x360] ;  /* 0x00006c00ff0477ac */ /* 0x000e220008000800 */
[----:B------:R-:W0:Y:S01]  /*0030*/  S2R R0, SR_CTAID.X ;  /* 0x0000000000007919 */ /* 0x000e220000002500 */
[----:B------:R-:W1:Y:S01]  /*0040*/  LDCU UR5, c[0x0][0x394] ;  /* 0x00007280ff0577ac */ /* 0x000e620008000800 */
[----:B------:R-:W2:Y:S01]  /*0050*/  LDCU.64 UR10, c[0x0][0x358] ;  /* 0x00006b00ff0a77ac */ /* 0x000ea20008000a00 */
[----:B-1----:R-:W-:Y:S01]  /*0060*/  UISETP.NE.AND UP0, UPT, UR5, URZ, UPT ;  /* 0x000000ff0500728c */ /* 0x002fe2000bf05270 */
[----:B0-----:R-:W-:-:S05]  /*0070*/  IMAD R5, R0, UR4, R13 ;  /* 0x0000000400057c24 */ /* 0x001fca000f8e020d */
[----:B------:R-:W-:-:S13]  /*0080*/  ISETP.NE.AND P0, PT, R5, RZ, PT ;  /* 0x000000ff0500720c */ /* 0x000fda0003f05270 */
[----:B------:R-:W0:Y:S01]  /*0090*/  @!P0 S2R R3, SR_CgaCtaId ;  /* 0x0000000000038919 */ /* 0x000e220000008800 */
[----:B------:R-:W-:-:S04]  /*00a0*/  @!P0 MOV R0, 0x400 ;  /* 0x0000040000008802 */ /* 0x000fc80000000f00 */
[----:B0-----:R-:W-:-:S05]  /*00b0*/  @!P0 LEA R0, R3, R0, 0x18 ;  /* 0x0000000003008211 */ /* 0x001fca00078ec0ff */
[----:B------:R0:W-:Y:S02]  /*00c0*/  @!P0 STS [R0], RZ ;  /* 0x000000ff00008388 */ /* 0x0001e40000000800 */
[----:B0-----:R-:W-:Y:S01]  /*00d0*/  IMAD.MOV.U32 R0, RZ, RZ, RZ ;  /* 0x000000ffff007224 */ /* 0x001fe200078e00ff */
[----:B------:R-:W-:Y:S06]  /*00e0*/  BAR.SYNC.DEFER_BLOCKING 0x0 ;  /* 0x0000000000007b1d */ /* 0x000fec0000010000 */
[----:B--2---:R-:W-:Y:S05]  /*00f0*/  BRA.U !UP0, `(.L_x_0) ;  /* 0x0000000908c87547 */ /* 0x004fea000b800000 */
[----:B------:R-:W0:Y:S01]  /*0100*/  LDCU UR4, c[0x0][0x390] ;  /* 0x00007200ff0477ac */ /* 0x000e220008000800 */
[----:B------:R-:W1:Y:S01]  /*0110*/  LDC.64 R2, c[0x0][0x380] ;  /* 0x0000e000ff027b82 */ /* 0x000e620000000a00 */
[----:B------:R-:W2:Y:S01]  /*0120*/  LDCU UR6, c[0x0][0x394] ;  /* 0x00007280ff0677ac */ /* 0x000ea20008000800 */
[----:B0-----:R-:W-:Y:S01]  /*0130*/  UISETP.NE.AND UP0, UPT, UR4, URZ, UPT ;  /* 0x000000ff0400728c */ /* 0x001fe2000bf05270 */
[----:B--2---:R-:W-:Y:S02]  /*0140*/  IMAD.U32 R0, RZ, RZ, UR6 ;  /* 0x00000006ff007e24 */ /* 0x004fe4000f8e00ff */
[----:B-1----:R-:W-:-:S06]  /*0150*/  IMAD.WIDE.U32 R2, R5, 0x30, R2 ;  /* 0x0000003005027825 */ /* 0x002fcc00078e0002 */
[----:B------:R-:W-:Y:S05]  /*0160*/  BRA.U !UP0, `(.L_x_0) ;  /* 0x0000000908ac7547 */ /* 0x000fea000b800000 */
[----:B------:R0:W5:Y:S04]  /*0170*/  LDG.E.64 R4, desc[UR10][R2.64] ;  /* 0x0000000a02047981 */ /* 0x000168000c1e1b00 */
[----:B------:R0:W5:Y:S04]  /*0180*/  LDG.E.64 R8, desc[UR10][R2.64+0x8] ;  /* 0x0000080a02087981 */ /* 0x000168000c1e1b00 */
[----:B------:R0:W5:Y:S01]  /*0190*/  LDG.E.64 R6, desc[UR10][R2.64+0x10] ;  /* 0x0000100a02067981 */ /* 0x000162000c1e1b00 */
[----:B------:R-:W-:Y:S01]  /*01a0*/  ULOP3.LUT UR7, UR4, 0x3, URZ, 0xc0, !UPT ;  /* 0x0000000304077892 */ /* 0x000fe2000f8ec0ff */
[----:B------:R-:W-:Y:S01]  /*01b0*/  HFMA2 R0, -RZ, RZ, 0, 0 ;  /* 0x00000000ff007431 */ /* 0x000fe200000001ff */
[----:B------:R-:W-:Y:S01]  /*01c0*/  UIMAD UR8, UR4, 0x3, URZ ;  /* 0x00000003040878a4 */ /* 0x000fe2000f8e02ff */
[----:B------:R-:W-:Y:S01]  /*01d0*/  IMAD.MOV.U32 R14, RZ, RZ, RZ ;  /* 0x000000ffff0e7224 */ /* 0x000fe200078e00ff */
[----:B------:R-:W-:Y:S01]  /*01e0*/  ULOP3.LUT UR4, UR4, 0xfffffffc, URZ, 0xc0, !UPT ;  /* 0xfffffffc04047892 */ /* 0x000fe2000f8ec0ff */
[----:B------:R-:W-:Y:S01]  /*01f0*/  IMAD.MOV.U32 R12, RZ, RZ, RZ ;  /* 0x000000ffff0c7224 */ /* 0x000fe200078e00ff */
[----:B------:R-:W-:-:S02]  /*0200*/  USHF.R.S32.HI UR5, URZ, 0x1f, UR5 ;  /* 0x0000001fff057899 */ /* 0x000fc40008011405 */
[----:B------:R-:W-:Y:S02]  /*0210*/  USHF.R.S32.HI UR9, URZ, 0x1f, UR8 ;  /* 0x0000001fff097899 */ /* 0x000fe40008011408 */
[----:B0-----:R-:W-:-:S12]  /*0220*/  UIADD3 UR6, UPT, UPT, -UR4, URZ, URZ ;  /* 0x000000ff04067290 */ /* 0x001fd8000fffe1ff */
.L_x_4:
[----:B0-----:R-:W0:Y:S01]  /*0230*/  LDC.64 R16, c[0x0][0x390] ;  /* 0x0000e400ff107b82 */ /* 0x001e220000000a00 */
[----:B------:R-:W-:Y:S01]  /*0240*/  IADD3 R14, P1, PT, R14, 0x1, RZ ;  /* 0x000000010e0e7810 */ /* 0x000fe20007f3e0ff */
[----:B------:R-:W-:-:S04]  /*0250*/  IMAD.MOV.U32 R20, RZ, RZ, RZ ;  /* 0x000000ffff147224 */ /* 0x000fc800078e00ff */
[----:B------:R-:W-:Y:S01]  /*0260*/  IMAD.X R12, RZ, RZ, R12, P1 ;  /* 0x000000ffff0c7224 */ /* 0x000fe200008e060c */
[C---:B0-----:R-:W-:Y:S01]  /*0270*/  ISETP.GE.U32.AND P1, PT, R16.reuse, 0x4, PT ;  /* 0x000000041000780c */ /* 0x041fe20003f26070 */
[--C-:B-----5:R-:W-:Y:S01]  /*0280*/  IMAD R15, R16, 0x587c5, R4.reuse ;  /* 0x000587c5100f7824 */ /* 0x120fe200078e0204 */
[----:B------:R-:W-:Y:S01]  /*0290*/  ISETP.NE.U32.AND P0, PT, R14, R17, PT ;  /* 0x000000110e00720c */ /* 0x000fe20003f05070 */
[----:B------:R-:W-:-:S03]  /*02a0*/  IMAD.MOV.U32 R16, RZ, RZ, R4 ;  /* 0x000000ffff107224 */ /* 0x000fc600078e0004 */
[----:B------:R-:W-:Y:S02]  /*02b0*/  ISETP.NE.AND.EX P0, PT, R12, UR5, PT, P0 ;  /* 0x000000050c007c0c */ /* 0x000fe4000bf05300 */
[----:B------:R-:W-:-:S05]  /*02c0*/  MOV R4, R15 ;  /* 0x0000000f00047202 */ /* 0x000fca0000000f00 */
[----:B---3--:R-:W-:Y:S06]  /*02d0*/  @!P1 BRA `(.L_x_1) ;  /* 0x00000004002c9947 */ /* 0x008fec0003800000 */
[----:B------:R-:W-:Y:S01]  /*02e0*/  VIADD R16, R16, 0xb0f8a ;  /* 0x000b0f8a10107836 */ /* 0x000fe20000000000 */
[----:B------:R-:W-:Y:S01]  /*02f0*/  CS2R R10, SRZ ;  /* 0x00000000000a7805 */ /* 0x000fe2000001ff00 */
[----:B------:R-:W-:-:S06]  /*0300*/  UMOV UR4, UR6 ;  /* 0x0000000600047c82 */ /* 0x000fcc0008000000 */
.L_x_2:
[----:B------:R-:W-:Y:S01]  /*0310*/  SHF.R.U32.HI R18, RZ, 0x2, R5 ;  /* 0x00000002ff127819 */ /* 0x000fe20000011605 */
[----:B0-----:R-:W0:Y:S01]  /*0320*/  I2F.U64 R11, R10 ;  /* 0x0000000a000b7312 */ /* 0x001e220000301000 */
[----:B------:R-:W-:Y:S02]  /*0330*/  UIADD3 UR4, UPT, UPT, UR4, 0x4, URZ ;  /* 0x0000000404047890 */ /* 0x000fe4000fffe0ff */
[----:B------:R-:W-:Y:S01]  /*0340*/  LOP3.LUT R18, R18, R5, RZ, 0x3c, !PT ;  /* 0x0000000512127212 */ /* 0x000fe200078e3cff */
[----:B------:R-:W-:Y:S01]  /*0350*/  IMAD.SHL.U32 R5, R7, 0x10, RZ ;  /* 0x0000001007057824 */ /* 0x000fe200078e00ff */
[----:B------:R-:W-:-:S03]  /*0360*/  UISETP.NE.AND UP0, UPT, UR4, URZ, UPT ;  /* 0x000000ff0400728c */ /* 0x000fc6000bf05270 */
[----:B------:R-:W-:-:S05]  /*0370*/  IMAD.SHL.U32 R15, R18, 0x2, RZ ;  /* 0x00000002120f7824 */ /* 0x000fca00078e00ff */
[----:B------:R-:W-:Y:S01]  /*0380*/  LOP3.LUT R18, R18, R15, R5, 0x96, !PT ;  /* 0x0000000f12127212 */ /* 0x000fe200078e9605 */
[----:B------:R-:W-:-:S03]  /*0390*/  HFMA2 R5, -RZ, RZ, 0.1171875, 0 ;  /* 0x2f800000ff057431 */ /* 0x000fc600000001ff */
[----:B------:R-:W-:-:S04]  /*03a0*/  LOP3.LUT R15, R18, R7, RZ, 0x3c, !PT ;  /* 0x00000007120f7212 */ /* 0x000fc800078e3cff */
[----:B------:R-:W-:-:S04]  /*03b0*/  IADD3 R17, PT, PT, R16, -0x587c5, R15 ;  /* 0xfffa783b10117810 */ /* 0x000fc80007ffe00f */
[----:B------:R-:W-:Y:S02]  /*03c0*/  I2FP.F32.U32 R18, R17 ;  /* 0x0000001100127245 */ /* 0x000fe40000201000 */
[----:B------:R-:W-:-:S03]  /*03d0*/  SHF.R.U32.HI R17, RZ, 0x2, R8 ;  /* 0x00000002ff117819 */ /* 0x000fc60000011608 */
[----:B------:R-:W-:Y:S01]  /*03e0*/  FFMA R18, R18, R5, 1.1641532182693481445e-10 ;  /* 0x2f00000012127423 */ /* 0x000fe20000000005 */
[----:B------:R-:W-:Y:S01]  /*03f0*/  LOP3.LUT R17, R17, R8, RZ, 0x3c, !PT ;  /* 0x0000000811117212 */ /* 0x000fe200078e3cff */
[----:B------:R-:W-:Y:S02]  /*0400*/  IMAD.SHL.U32 R8, R15, 0x10, RZ ;  /* 0x000000100f087824 */ /* 0x000fe400078e00ff */
[----:B------:R-:W-:Y:S02]  /*0410*/  FMUL R18, R18, 6 ;  /* 0x40c0000012127820 */ /* 0x000fe40000400000 */
[----:B------:R-:W-:-:S04]  /*0420*/  IMAD.SHL.U32 R19, R17, 0x2, RZ ;  /* 0x0000000211137824 */ /* 0x000fc800078e00ff */
[----:B------:R-:W0:Y:S01]  /*0430*/  FRND.CEIL R18, R18 ;  /* 0x0000001200127307 */ /* 0x000e220000209000 */
[----:B------:R-:W-:-:S04]  /*0440*/  LOP3.LUT R20, R17, R19, R8, 0x96, !PT ;  /* 0x0000001311147212 */ /* 0x000fc800078e9608 */
[----:B------:R-:W-:-:S05]  /*0450*/  LOP3.LUT R17, R20, R15, RZ, 0x3c, !PT ;  /* 0x0000000f14117212 */ /* 0x000fca00078e3cff */
[----:B------:R-:W-:Y:S02]  /*0460*/  IMAD.IADD R19, R17, 0x1, R16 ;  /* 0x0000000111137824 */ /* 0x000fe400078e0210 */
[----:B0-----:R-:W-:-:S03]  /*0470*/  FADD R8, R18, R11 ;  /* 0x0000000b12087221 */ /* 0x001fc60000000000 */
[----:B------:R-:W-:Y:S02]  /*0480*/  I2FP.F32.U32 R20, R19 ;  /* 0x0000001300147245 */ /* 0x000fe40000201000 */
[----:B------:R-:W-:Y:S01]  /*0490*/  SHF.R.U32.HI R18, RZ, 0x2, R9 ;  /* 0x00000002ff127819 */ /* 0x000fe20000011609 */
[----:B------:R-:W0:Y:S02]  /*04a0*/  F2I.U64.TRUNC R10, R8 ;  /* 0x00000008000a7311 */ /* 0x000e24000020d800 */
[----:B------:R-:W-:Y:S01]  /*04b0*/  FFMA R20, R20, R5, 1.1641532182693481445e-10 ;  /* 0x2f00000014147423 */ /* 0x000fe20000000005 */
[----:B------:R-:W-:Y:S01]  /*04c0*/  LOP3.LUT R18, R18, R9, RZ, 0x3c, !PT ;  /* 0x0000000912127212 */ /* 0x000fe200078e3cff */
[----:B------:R-:W-:Y:S02]  /*04d0*/  IMAD.SHL.U32 R9, R17, 0x10, RZ ;  /* 0x0000001011097824 */ /* 0x000fe400078e00ff */
[----:B------:R-:W-:Y:S01]  /*04e0*/  FMUL R20, R20, 6 ;  /* 0x40c0000014147820 */ /* 0x000fe20000400000 */
[----:B------:R-:W-:-:S04]  /*04f0*/  SHF.L.U32 R19, R18, 0x1, RZ ;  /* 0x0000000112137819 */ /* 0x000fc800000006ff */
[----:B------:R-:W-:Y:S01]  /*0500*/  LOP3.LUT R18, R18, R19, R9, 0x96, !PT ;  /* 0x0000001312127212 */ /* 0x000fe200078e9609 */
[----:B------:R-:W1:Y:S03]  /*0510*/  FRND.CEIL R20, R20 ;  /* 0x0000001400147307 */ /* 0x000e660000209000 */
[----:B------:R-:W-:-:S05]  /*0520*/  LOP3.LUT R19, R18, R17, RZ, 0x3c, !PT ;  /* 0x0000001112137212 */ /* 0x000fca00078e3cff */
[----:B0-----:R0:W1:Y:S02]  /*0530*/  I2F.U64 R11, R10 ;  /* 0x0000000a000b7312 */ /* 0x0010640000301000 */
[----:B0-----:R-:W-:-:S04]  /*0540*/  IADD3 R10, PT, PT, R16, 0x587c5, R19 ;  /* 0x000587c5100a7810 */ /* 0x001fc80007ffe013 */
[----:B------:R-:W-:Y:S01]  /*0550*/  I2FP.F32.U32 R10, R10 ;  /* 0x0000000a000a7245 */ /* 0x000fe20000201000 */
[----:B-1----:R-:W-:Y:S01]  /*0560*/  FADD R8, R20, R11 ;  /* 0x0000000b14087221 */ /* 0x002fe20000000000 */
[----:B------:R-:W-:-:S03]  /*0570*/  SHF.R.U32.HI R11, RZ, 0x2, R6 ;  /* 0x00000002ff0b7819 */ /* 0x000fc60000011606 */
[----:B------:R-:W-:Y:S01]  /*0580*/  FFMA R10, R10, R5, 1.1641532182693481445e-10 ;  /* 0x2f0000000a0a7423 */ /* 0x000fe20000000005 */
[----:B------:R-:W-:Y:S01]  /*0590*/  LOP3.LUT R11, R11, R6, RZ, 0x3c, !PT ;  /* 0x000000060b0b7212 */ /* 0x000fe200078e3cff */
[----:B------:R-:W0:Y:S01]  /*05a0*/  F2I.U64.TRUNC R8, R8 ;  /* 0x0000000800087311 */ /* 0x000e22000020d800 */
[----:B------:R-:W-:Y:S02]  /*05b0*/  IMAD.SHL.U32 R6, R19, 0x10, RZ ;  /* 0x0000001013067824 */ /* 0x000fe400078e00ff */
[----:B------:R-:W-:Y:S01]  /*05c0*/  FMUL R10, R10, 6 ;  /* 0x40c000000a0a7820 */ /* 0x000fe20000400000 */
[----:B------:R-:W-:-:S05]  /*05d0*/  IMAD.SHL.U32 R18, R11, 0x2, RZ ;  /* 0x000000020b127824 */ /* 0x000fca00078e00ff */
[----:B------:R-:W1:Y:S01]  /*05e0*/  FRND.CEIL R10, R10 ;  /* 0x0000000a000a7307 */ /* 0x000e620000209000 */
[----:B------:R-:W-:Y:S02]  /*05f0*/  LOP3.LUT R6, R11, R18, R6, 0x96, !PT ;  /* 0x000000120b067212 */ /* 0x000fe400078e9606 */
[----:B------:R-:W-:Y:S02]  /*0600*/  MOV R18, R7 ;  /* 0x0000000700127202 */ /* 0x000fe40000000f00 */
[----:B------:R-:W-:-:S03]  /*0610*/  LOP3.LUT R7, R6, R19, RZ, 0x3c, !PT ;  /* 0x0000001306077212 */ /* 0x000fc600078e3cff */
[----:B0-----:R0:W1:Y:S01]  /*0620*/  I2F.U64 R9, R8 ;  /* 0x0000000800097312 */ /* 0x0010620000301000 */
[C---:B------:R-:W-:Y:S01]  /*0630*/  IADD3 R6, PT, PT, R16.reuse, 0xb0f8a, R7 ;  /* 0x000b0f8a10067810 */ /* 0x040fe20007ffe007 */
[----:B------:R-:W-:-:S03]  /*0640*/  VIADD R16, R16, 0x161f14 ;  /* 0x00161f1410107836 */ /* 0x000fc60000000000 */
[----:B------:R-:W-:-:S05]  /*0650*/  I2FP.F32.U32 R6, R6 ;  /* 0x0000000600067245 */ /* 0x000fca0000201000 */
[----:B------:R-:W-:Y:S01]  /*0660*/  FFMA R6, R6, R5, 1.1641532182693481445e-10 ;  /* 0x2f00000006067423 */ /* 0x000fe20000000005 */
[----:B------:R-:W-:Y:S02]  /*0670*/  IMAD.MOV.U32 R5, RZ, RZ, R18 ;  /* 0x000000ffff057224 */ /* 0x000fe400078e0012 */
[----:B0-----:R-:W-:Y:S02]  /*0680*/  IMAD.MOV.U32 R8, RZ, RZ, R15 ;  /* 0x000000ffff087224 */ /* 0x001fe400078e000f */
[----:B------:R-:W-:Y:S01]  /*0690*/  FMUL R22, R6, 6 ;  /* 0x40c0000006167820 */ /* 0x000fe20000400000 */
[----:B-1----:R-:W-:Y:S01]  /*06a0*/  FADD R20, R10, R9 ;  /* 0x000000090a147221 */ /* 0x002fe20000000000 */
[----:B------:R-:W-:Y:S01]  /*06b0*/  IMAD.MOV.U32 R9, RZ, RZ, R17 ;  /* 0x000000ffff097224 */ /* 0x000fe200078e0011 */
[----:B------:R-:W-:-:S03]  /*06c0*/  MOV R6, R19 ;  /* 0x0000001300067202 */ /* 0x000fc60000000f00 */
[----:B------:R-:W0:Y:S08]  /*06d0*/  FRND.CEIL R22, R22 ;  /* 0x0000001600167307 */ /* 0x000e300000209000 */
[----:B------:R-:W1:Y:S08]  /*06e0*/  F2I.U64.TRUNC R20, R20 ;  /* 0x0000001400147311 */ /* 0x000e70000020d800 */
[----:B-1----:R-:W0:Y:S02]  /*06f0*/  I2F.U64 R21, R20 ;  /* 0x0000001400157312 */ /* 0x002e240000301000 */
[----:B0-----:R-:W-:-:S06]  /*0700*/  FADD R10, R22, R21 ;  /* 0x00000015160a7221 */ /* 0x001fcc0000000000 */
[----:B------:R-:W0:Y:S01]  /*0710*/  F2I.U64.TRUNC R10, R10 ;  /* 0x0000000a000a7311 */ /* 0x000e22000020d800 */
[----:B------:R-:W-:Y:S05]  /*0720*/  BRA.U UP0, `(.L_x_2) ;  /* 0xfffffff900f87547 */ /* 0x000fea000b83ffff */
[----:B0-----:R0:W1:Y:S01]  /*0730*/  I2F.U64 R20, R10 ;  /* 0x0000000a00147312 */ /* 0x0010620000301000 */
[----:B------:R-:W-:Y:S01]  /*0740*/  VIADD R16, R16, 0xfff4f076 ;  /* 0xfff4f07610107836 */ /* 0x000fe20000000000 */
[----:B------:R-:W-:Y:S01]  /*0750*/  MOV R9, R17 ;  /* 0x0000001100097202 */ /* 0x000fe20000000f00 */
[----:B------:R-:W-:Y:S02]  /*0760*/  IMAD.MOV.U32 R6, RZ, RZ, R19 ;  /* 0x000000ffff067224 */ /* 0x000fe400078e0013 */
[----:B------:R-:W-:Y:S02]  /*0770*/  IMAD.MOV.U32 R8, RZ, RZ, R15 ;  /* 0x000000ffff087224 */ /* 0x000fe400078e000f */
[----:B------:R-:W-:-:S07]  /*0780*/  IMAD.MOV.U32 R5, RZ, RZ, R18 ;  /* 0x000000ffff057224 */ /* 0x000fce00078e0012 */
.L_x_1:
[----:B------:R-:W-:-:S09]  /*0790*/  UISETP.NE.AND UP0, UPT, UR7, URZ, UPT ;  /* 0x000000ff0700728c */ /* 0x000fd2000bf05270 */
[----:B------:R-:W-:Y:S05]  /*07a0*/  BRA.U !UP0, `(.L_x_3) ;  /* 0x0000000108fc7547 */ /* 0x000fea000b800000 */
[----:B0-----:R-:W-:Y:S01]  /*07b0*/  SHF.R.U32.HI R10, RZ, 0x2, R5 ;  /* 0x00000002ff0a7819 */ /* 0x001fe20000011605 */
[----:B------:R-:W-:Y:S01]  /*07c0*/  IMAD.MOV.U32 R15, RZ, RZ, 0x2f800000 ;  /* 0x2f800000ff0f7424 */ /* 0x000fe200078e00ff */
[----:B------:R-:W-:Y:S01]  /*07d0*/  UISETP.NE.AND UP0, UPT, UR7, 0x1, UPT ;  /* 0x000000010700788c */ /* 0x000fe2000bf05270 */
[----:B------:R-:W-:Y:S01]  /*07e0*/  IMAD.MOV.U32 R18, RZ, RZ, R9 ;  /* 0x000000ffff127224 */ /* 0x000fe200078e0009 */
[----:B------:R-:W-:Y:S01]  /*07f0*/  LOP3.LUT R10, R10, R5, RZ, 0x3c, !PT ;  /* 0x000000050a0a7212 */ /* 0x000fe200078e3cff */
[----:B------:R-:W-:Y:S02]  /*0800*/  IMAD.SHL.U32 R5, R7, 0x10, RZ ;  /* 0x0000001007057824 */ /* 0x000fe400078e00ff */
[----:B------:R-:W-:Y:S01]  /*0810*/  IMAD.MOV.U32 R19, RZ, RZ, R7 ;  /* 0x000000ffff137224 */ /* 0x000fe200078e0007 */
[----:B------:R-:W-:-:S04]  /*0820*/  SHF.L.U32 R11, R10, 0x1, RZ ;  /* 0x000000010a0b7819 */ /* 0x000fc800000006ff */
[----:B------:R-:W-:-:S04]  /*0830*/  LOP3.LUT R10, R10, R11, R5, 0x96, !PT ;  /* 0x0000000b0a0a7212 */ /* 0x000fc800078e9605 */
[----:B------:R-:W-:-:S04]  /*0840*/  LOP3.LUT R17, R10, R7, RZ, 0x3c, !PT ;  /* 0x000000070a117212 */ /* 0x000fc800078e3cff */
[----:B------:R-:W-:-:S04]  /*0850*/  IADD3 R5, PT, PT, R16, 0x587c5, R17 ;  /* 0x000587c510057810 */ /* 0x000fc80007ffe011 */
[----:B------:R-:W-:Y:S01]  /*0860*/  I2FP.F32.U32 R10, R5 ;  /* 0x00000005000a7245 */ /* 0x000fe20000201000 */
[----:B------:R-:W-:Y:S01]  /*0870*/  IMAD.MOV.U32 R5, RZ, RZ, R8 ;  /* 0x000000ffff057224 */ /* 0x000fe200078e0008 */
[----:B------:R-:W-:-:S03]  /*0880*/  MOV R8, R18 ;  /* 0x0000001200087202 */ /* 0x000fc60000000f00 */
[----:B------:R-:W-:-:S04]  /*0890*/  FFMA R10, R10, R15, 1.1641532182693481445e-10 ;  /* 0x2f0000000a0a7423 */ /* 0x000fc8000000000f */
[----:B------:R-:W-:-:S06]  /*08a0*/  FMUL R21, R10, 6 ;  /* 0x40c000000a157820 */ /* 0x000fcc0000400000 */
[----:B------:R-:W1:Y:S02]  /*08b0*/  FRND.CEIL R21, R21 ;  /* 0x0000001500157307 */ /* 0x000e640000209000 */
[----:B-1----:R-:W-:Y:S01]  /*08c0*/  FADD R10, R21, R20 ;  /* 0x00000014150a7221 */ /* 0x002fe20000000000 */
[----:B------:R-:W-:Y:S01]  /*08d0*/  MOV R20, R6 ;  /* 0x0000000600147202 */ /* 0x000fe20000000f00 */
[----:B------:R-:W-:Y:S02]  /*08e0*/  IMAD.MOV.U32 R6, RZ, RZ, R7 ;  /* 0x000000ffff067224 */ /* 0x000fe400078e0007 */
[----:B------:R-:W-:Y:S02]  /*08f0*/  IMAD.MOV.U32 R7, RZ, RZ, R17 ;  /* 0x000000ffff077224 */ /* 0x000fe400078e0011 */
[----:B------:R-:W2:Y:S01]  /*0900*/  F2I.U64.TRUNC R10, R10 ;  /* 0x0000000a000a7311 */ /* 0x000ea2000020d800 */
[----:B------:R-:W-:Y:S01]  /*0910*/  IMAD.MOV.U32 R9, RZ, RZ, R20 ;  /* 0x000000ffff097224 */ /* 0x000fe200078e0014 */
[----:B------:R-:W-:Y:S06]  /*0920*/  BRA.U !UP0, `(.L_x_3) ;  /* 0x00000001089c7547 */ /* 0x000fec000b800000 */
[----:B------:R-:W-:Y:S01]  /*0930*/  SHF.R.U32.HI R6, RZ, 0x2, R5 ;  /* 0x00000002ff067819 */ /* 0x000fe20000011605 */
[----:B--2---:R-:W0:Y:S01]  /*0940*/  I2F.U64 R22, R10 ;  /* 0x0000000a00167312 */ /* 0x004e220000301000 */
[----:B------:R-:W-:Y:S01]  /*0950*/  UISETP.NE.AND UP0, UPT, UR7, 0x2, UPT ;  /* 0x000000020700788c */ /* 0x000fe2000bf05270 */
[----:B------:R-:W-:Y:S01]  /*0960*/  IMAD.MOV.U32 R9, RZ, RZ, R19 ;  /* 0x000000ffff097224 */ /* 0x000fe200078e0013 */
[----:B------:R-:W-:Y:S01]  /*0970*/  LOP3.LUT R6, R6, R5, RZ, 0x3c, !PT ;  /* 0x0000000506067212 */ /* 0x000fe200078e3cff */
[----:B------:R-:W-:Y:S02]  /*0980*/  IMAD.SHL.U32 R5, R17, 0x10, RZ ;  /* 0x0000001011057824 */ /* 0x000fe400078e00ff */
[----:B------:R-:W-:Y:S02]  /*0990*/  IMAD.MOV.U32 R8, RZ, RZ, R20 ;  /* 0x000000ffff087224 */ /* 0x000fe400078e0014 */
[----:B------:R-:W-:-:S05]  /*09a0*/  IMAD.SHL.U32 R7, R6, 0x2, RZ ;  /* 0x0000000206077824 */ /* 0x000fca00078e00ff */
[----:B------:R-:W-:-:S04]  /*09b0*/  LOP3.LUT R6, R6, R7, R5, 0x96, !PT ;  /* 0x0000000706067212 */ /* 0x000fc800078e9605 */
[----:B------:R-:W-:-:S04]  /*09c0*/  LOP3.LUT R7, R6, R17, RZ, 0x3c, !PT ;  /* 0x0000001106077212 */ /* 0x000fc800078e3cff */
[----:B------:R-:W-:-:S04]  /*09d0*/  IADD3 R5, PT, PT, R16, 0xb0f8a, R7 ;  /* 0x000b0f8a10057810 */ /* 0x000fc80007ffe007 */
[----:B------:R-:W-:Y:S01]  /*09e0*/  I2FP.F32.U32 R6, R5 ;  /* 0x0000000500067245 */ /* 0x000fe20000201000 */
[----:B------:R-:W-:-:S04]  /*09f0*/  IMAD.MOV.U32 R5, RZ, RZ, R18 ;  /* 0x000000ffff057224 */ /* 0x000fc800078e0012 */
[----:B------:R-:W-:-:S04]  /*0a00*/  FFMA R6, R6, R15, 1.1641532182693481445e-10 ;  /* 0x2f00000006067423 */ /* 0x000fc8000000000f */
[----:B------:R-:W-:Y:S01]  /*0a10*/  FMUL R21, R6, 6 ;  /* 0x40c0000006157820 */ /* 0x000fe20000400000 */
[----:B------:R-:W-:-:S05]  /*0a20*/  MOV R6, R17 ;  /* 0x0000001100067202 */ /* 0x000fca0000000f00 */
[----:B------:R-:W0:Y:S02]  /*0a30*/  FRND.CEIL R21, R21 ;  /* 0x0000001500157307 */ /* 0x000e240000209000 */
[----:B0-----:R-:W-:-:S06]  /*0a40*/  FADD R22, R22, R21 ;  /* 0x0000001516167221 */ /* 0x001fcc0000000000 */
[----:B------:R3:W4:Y:S01]  /*0a50*/  F2I.U64.TRUNC R10, R22 ;  /* 0x00000016000a7311 */ /* 0x000722000020d800 */
[----:B------:R-:W-:Y:S05]  /*0a60*/  BRA.U !UP0, `(.L_x_3) ;  /* 0x00000001084c7547 */ /* 0x000fea000b800000 */
[----:B------:R-:W-:Y:S01]  /*0a70*/  SHF.R.U32.HI R5, RZ, 0x2, R18 ;  /* 0x00000002ff057819 */ /* 0x000fe20000011612 */
[----:B------:R-:W-:Y:S01]  /*0a80*/  IMAD.MOV.U32 R9, RZ, RZ, R17 ;  /* 0x000000ffff097224 */ /* 0x000fe200078e0011 */
[----:B------:R-:W-:Y:S02]  /*0a90*/  SHF.L.U32 R8, R7, 0x4, RZ ;  /* 0x0000000407087819 */ /* 0x000fe400000006ff */
[----:B------:R-:W-:-:S05]  /*0aa0*/  LOP3.LUT R5, R5, R18, RZ, 0x3c, !PT ;  /* 0x0000001205057212 */ /* 0x000fca00078e3cff */
[----:B------:R-:W-:-:S05]  /*0ab0*/  IMAD.SHL.U32 R6, R5, 0x2, RZ ;  /* 0x0000000205067824 */ /* 0x000fca00078e00ff */
[----:B------:R-:W-:Y:S02]  /*0ac0*/  LOP3.LUT R6, R5, R6, R8, 0x96, !PT ;  /* 0x0000000605067212 */ /* 0x000fe400078e9608 */
[----:B------:R-:W-:Y:S02]  /*0ad0*/  MOV R8, R19 ;  /* 0x0000001300087202 */ /* 0x000fe40000000f00 */
[----:B------:R-:W-:-:S04]  /*0ae0*/  LOP3.LUT R21, R6, R7, RZ, 0x3c, !PT ;  /* 0x0000000706157212 */ /* 0x000fc800078e3cff */
[----:B------:R-:W-:Y:S02]  /*0af0*/  IADD3 R5, PT, PT, R16, 0x10974f, R21 ;  /* 0x0010974f10057810 */ /* 0x000fe40007ffe015 */
[----:B----4-:R-:W0:Y:S02]  /*0b00*/  I2F.U64 R16, R10 ;  /* 0x0000000a00107312 */ /* 0x010e240000301000 */
[----:B------:R-:W-:Y:S01]  /*0b10*/  I2FP.F32.U32 R6, R5 ;  /* 0x0000000500067245 */ /* 0x000fe20000201000 */
[----:B------:R-:W-:-:S04]  /*0b20*/  IMAD.MOV.U32 R5, RZ, RZ, R20 ;  /* 0x000000ffff057224 */ /* 0x000fc800078e0014 */
[----:B------:R-:W-:-:S04]  /*0b30*/  FFMA R6, R6, R15, 1.1641532182693481445e-10 ;  /* 0x2f00000006067423 */ /* 0x000fc8000000000f */
[----:B------:R-:W-:Y:S01]  /*0b40*/  FMUL R15, R6, 6 ;  /* 0x40c00000060f7820 */ /* 0x000fe20000400000 */
[----:B------:R-:W-:Y:S02]  /*0b50*/  IMAD.MOV.U32 R6, RZ, RZ, R7 ;  /* 0x000000ffff067224 */ /* 0x000fe400078e0007 */
[----:B------:R-:W-:-:S03]  /*0b60*/  IMAD.MOV.U32 R7, RZ, RZ, R21 ;  /* 0x000000ffff077224 */ /* 0x000fc600078e0015 */
[----:B------:R-:W0:Y:S02]  /*0b70*/  FRND.CEIL R15, R15 ;  /* 0x0000000f000f7307 */ /* 0x000e240000209000 */
[----:B0-----:R-:W-:-:S06]  /*0b80*/  FADD R16, R16, R15 ;  /* 0x0000000f10107221 */ /* 0x001fcc0000000000 */
[----:B------:R0:W1:Y:S02]  /*0b90*/  F2I.U64.TRUNC R10, R16 ;  /* 0x00000010000a7311 */ /* 0x000064000020d800 */
.L_x_3:
[----:B-12-4-:R-:W-:-:S04]  /*0ba0*/  ISETP.NE.U32.AND P1, PT, R10, UR8, PT ;  /* 0x000000080a007c0c */ /* 0x016fc8000bf25070 */
[----:B------:R-:W-:-:S04]  /*0bb0*/  ISETP.NE.AND.EX P1, PT, R11, UR9, PT, P1 ;  /* 0x000000090b007c0c */ /* 0x000fc8000bf25310 */
[----:B------:R-:W-:-:S04]  /*0bc0*/  SEL R15, RZ, 0x1, P1 ;  /* 0x00000001ff0f7807 */ /* 0x000fc80000800000 */
[----:B------:R-:W-:Y:S01]  /*0bd0*/  IADD3 R0, PT, PT, R0, R15, RZ ;  /* 0x0000000f00007210 */ /* 0x000fe20007ffe0ff */
[----:B------:R-:W-:Y:S06]  /*0be0*/  @P0 BRA `(.L_x_4) ;  /* 0xfffffff400900947 */ /* 0x000fec000383ffff */
[----:B------:R1:W-:Y:S04]  /*0bf0*/  STG.E.64 desc[UR10][R2.64+0x8], R8 ;  /* 0x0000080802007986 */ /* 0x0003e8000c101b0a */
[----:B------:R1:W-:Y:S04]  /*0c00*/  STG.E.64 desc[UR10][R2.64+0x10], R6 ;  /* 0x0000100602007986 */ /* 0x0003e8000c101b0a */
[----:B------:R1:W-:Y:S02]  /*0c10*/  STG.E.64 desc[UR10][R2.64], R4 ;  /* 0x0000000402007986 */ /* 0x0003e4000c101b0a */
.L_x_0:
[----:B-1----:R-:W1:Y:S01]  /*0c20*/  S2R R2, SR_LANEID ;  /* 0x0000000000027919 */ /* 0x002e620000000000 */
[----:B------:R-:W2:Y:S08]  /*0c30*/  S2UR UR5, SR_CgaCtaId ;  /* 0x00000000000579c3 */ /* 0x000eb00000008800 */
[----:B------:R-:W4:Y:S01]  /*0c40*/  REDUX.SUM UR6, R0 ;  /* 0x00000000000673c4 */ /* 0x000f22000000c000 */
[----:B------:R-:W-:Y:S01]  /*0c50*/  VOTEU.ANY UR4, UPT, PT ;  /* 0x0000000000047886 */ /* 0x000fe200038e0100 */
[----:B------:R-:W-:Y:S01]  /*0c60*/  ISETP.NE.AND P0, PT, R13, RZ, PT ;  /* 0x000000ff0d00720c */ /* 0x000fe20003f05270 */
[----:B------:R-:W-:-:S06]  /*0c70*/  UFLO.U32 UR4, UR4 ;  /* 0x00000004000472bd */ /* 0x000fcc00080e0000 */
[----:B-1----:R-:W-:Y:S01]  /*0c80*/  ISETP.EQ.U32.AND P1, PT, R2, UR4, PT ;  /* 0x0000000402007c0c */ /* 0x002fe2000bf22070 */
[----:B------:R-:W-:Y:S01]  /*0c90*/  UMOV UR4, 0x400 ;  /* 0x0000040000047882 */ /* 0x000fe20000000000 */
[----:B----4-:R-:W-:Y:S01]  /*0ca0*/  IMAD.U32 R2, RZ, RZ, UR6 ;  /* 0x00000006ff027e24 */ /* 0x010fe2000f8e00ff */
[----:B--2---:R-:W-:-:S10]  /*0cb0*/  ULEA UR4, UR5, UR4, 0x18 ;  /* 0x0000000405047291 */ /* 0x004fd4000f8ec0ff */
[----:B------:R1:W-:Y:S01]  /*0cc0*/  @P1 ATOMS.ADD RZ, [UR4], R2 ;  /* 0x00000002ffff198c */ /* 0x0003e20008000004 */
[----:B------:R-:W-:Y:S06]  /*0cd0*/  BAR.SYNC.DEFER_BLOCKING 0x0 ;  /* 0x0000000000007b1d */ /* 0x000fec0000010000 */
[----:B------:R-:W-:Y:S05]  /*0ce0*/  @P0 EXIT ;  /* 0x000000000000094d */ /* 0x000fea0003800000 */
[----:B-1----:R-:W1:Y:S01]  /*0cf0*/  LDS R2, [UR4] ;  /* 0x00000004ff027984 */ /* 0x002e620008000800 */
[----:B------:R-:W2:Y:S01]  /*0d00*/  LDC.64 R4, c[0x0][0x388] ;  /* 0x0000e200ff047b82 */ /* 0x000ea20000000a00 */
[----:B-1----:R-:W-:-:S05]  /*0d10*/  SHF.R.S32.HI R3, RZ, 0x1f, R2 ;  /* 0x0000001fff037819 */ /* 0x002fca0000011402 */
[----:B--2---:R-:W-:Y:S01]  /*0d20*/  REDG.E.ADD.64.STRONG.GPU desc[UR10][R4.64], R2 ;  /* 0x000000020400798e */ /* 0x004fe2000c12e50a */
[----:B------:R-:W-:Y:S05]  /*0d30*/  EXIT ;  /* 0x000000000000794d */ /* 0x000fea0003800000 */
.L_x_5:
[----:B------:R-:W-:-:S00]  /*0d40*/  BRA `(.L_x_5) ;  /* 0xfffffffc00fc7947 */ /* 0x000fc0000383ffff */
[----:B------:R-:W-:-:S00]  /*0d50*/  NOP ;  /* 0x0000000000007918 */ /* 0x000fc00000000000 */
        /* <DEDUP_REMOVED lines=10> */
.L_x_15:


//--------------------- .text._Z12setup_kernelP17curandStateXORWOW --------------------------
	.section	.text._Z12setup_kernelP17curandStateXORWOW,"ax",@progbits
	.align	128
        .global         _Z12setup_kernelP17curandStateXORWOW
        .type           _Z12setup_kernelP17curandStateXORWOW,@function
        .size           _Z12setup_kernelP17curandStateXORWOW,(.L_x_16 - _Z12setup_kernelP17curandStateXORWOW)
        .other          _Z12setup_kernelP17curandStateXORWOW,@"STO_CUDA_ENTRY STV_DEFAULT"
_Z12setup_kernelP17curandStateXORWOW:
.text._Z12setup_kernelP17curandStateXORWOW:
[----:B------:R-:W-:Y:S01]  /*0000*/  LDC R1, c[0x0][0x37c] ;  /* 0x0000df00ff017b82 */ /* 0x000fe20000000800 */
[----:B------:R-:W0:Y:S01]  /*0010*/  S2R R0, SR_TID.X ;  /* 0x0000000000007919 */ /* 0x000e220000002100 */
[----:B------:R-:W0:Y:S01]  /*0020*/  LDCU UR6, c[0x0][0x360] ;  /* 0x00006c00ff0677ac */ /* 0x000e220008000800 */
[----:B------:R-:W0:Y:S01]  /*0030*/  S2R R3, SR_CTAID.X ;  /* 0x0000000000037919 */ /* 0x000e220000002500 */
[----:B------:R-:W1:Y:S01]  /*0040*/  LDCU.64 UR4, c[0x0][0x358] ;  /* 0x00006b00ff0477ac */ /* 0x000e620008000a00 */
[----:B0-----:R-:W-:Y:S01]  /*0050*/  IMAD R0, R3, UR6, R0 ;  /* 0x0000000603007c24 */ /* 0x001fe2000f8e0200 */
[----:B------:R-:W-:Y:S02]  /*0060*/  CS2R R2, SR_CLOCKLO ;  /* 0x0000000000027805 */ /* 0x000fe40000015000 */
[----:B------:R-:W0:Y:S02]  /*0070*/  LDC.64 R6, c[0x0][0x380] ;  /* 0x0000e000ff067b82 */ /* 0x000e240000000a00 */
[----:B------:R-:W-:Y:S01]  /*0080*/  SHF.R.S32.HI R13, RZ, 0x1f, R0 ;  /* 0x0000001fff0d7819 */ /* 0x000fe20000011400 */
[----:B------:R-:W-:Y:S01]  /*0090*/  BSSY.RECONVERGENT B0, `(.L_x_6) ;  /* 0x00000e2000007945 */ /* 0x000fe20003800200 */
[----:B------:R-:W-:-:S04]  /*00a0*/  IADD3 R2, P0, PT, R0, R2, RZ ;  /* 0x0000000200027210 */ /* 0x000fc80007f1e0ff */
[----:B------:R-:W-:Y:S01]  /*00b0*/  LOP3.LUT R2, R2, 0xaad26b49, RZ, 0x3c, !PT ;  /* 0xaad26b4902027812 */ /* 0x000fe200078e3cff */
[----:B------:R-:W-:Y:S01]  /*00c0*/  IMAD.X R3, R3, 0x1, R13, P0 ;  /* 0x0000000103037824 */ /* 0x000fe200000e060d */
[----:B------:R-:W-:-:S03]  /*00d0*/  ISETP.NE.AND P0, PT, R0, RZ, PT ;  /* 0x000000ff0000720c */ /* 0x000fc60003f05270 */
[----:B------:R-:W-:Y:S01]  /*00e0*/  IMAD R2, R2, 0x4182bed5, RZ ;  /* 0x4182bed502027824 */ /* 0x000fe200078e02ff */
[----:B------:R-:W-:-:S03]  /*00f0*/  LOP3.LUT R3, R3, 0xf7dcefdd, RZ, 0x3c, !PT ;  /* 0xf7dcefdd03037812 */ /* 0x000fc600078e3cff */
[C---:B------:R-:W-:Y:S01]  /*0100*/  VIADD R5, R2.reuse, 0x75bcd15 ;  /* 0x075bcd1502057836 */ /* 0x040fe20000000000 */
[C---:B------:R-:W-:Y:S01]  /*0110*/  LOP3.LUT R8, R2.reuse, 0x159a55e5, RZ, 0x3c, !PT ;  /* 0x159a55e502087812 */ /* 0x040fe200078e3cff */
[----:B------:R-:W-:Y:S02]  /*0120*/  IMAD R3, R3, -0x658354e5, RZ ;  /* 0x9a7cab1b03037824 */ /* 0x000fe400078e02ff */
[C---:B------:R-:W-:Y:S02]  /*0130*/  VIADD R11, R2.reuse, 0x583f19 ;  /* 0x00583f19020b7836 */ /* 0x040fe40000000000 */
[C---:B------:R-:W-:Y:S01]  /*0140*/  VIADD R9, R3.reuse, 0x1f123bb5 ;  /* 0x1f123bb503097836 */ /* 0x040fe20000000000 */
[----:B------:R-:W-:Y:S01]  /*0150*/  IADD3 R4, PT, PT, R2, 0x64f0c9, R3 ;  /* 0x0064f0c902047810 */ /* 0x000fe20007ffe003 */
[----:B0-----:R-:W-:Y:S01]  /*0160*/  IMAD.WIDE R6, R0, 0x30, R6 ;  /* 0x0000003000067825 */ /* 0x001fe200078e0206 */
[----:B------:R-:W-:-:S04]  /*0170*/  LOP3.LUT R10, R3, 0x5491333, RZ, 0x3c, !PT ;  /* 0x05491333030a7812 */ /* 0x000fc800078e3cff */
[----:B-1----:R0:W-:Y:S04]  /*0180*/  STG.E.64 desc[UR4][R6.64], R4 ;  /* 0x0000000406007986 */ /* 0x0021e8000c101b04 */
[----:B------:R0:W-:Y:S04]  /*0190*/  STG.E.64 desc[UR4][R6.64+0x8], R8 ;  /* 0x0000080806007986 */ /* 0x0001e8000c101b04 */
[----:B------:R0:W-:Y:S01]  /*01a0*/  STG.E.64 desc[UR4][R6.64+0x10], R10 ;  /* 0x0000100a06007986 */ /* 0x0001e2000c101b04 */
[----:B------:R-:W-:Y:S05]  /*01b0*/  @!P0 BRA `(.L_x_7) ;  /* 0x0000000c003c8947 */ /* 0x000fea0003800000 */
[----:B------:R-:W-:-:S07]  /*01c0*/  IMAD.MOV.U32 R12, RZ, RZ, RZ ;  /* 0x000000ffff0c7224 */ /* 0x000fce00078e00ff */
.L_x_13:
[----:B-1----:R-:W-:Y:S01]  /*01d0*/  LOP3.LUT R2, R0, 0x3, RZ, 0xc0, !PT ;  /* 0x0000000300027812 */ /* 0x002fe200078ec0ff */
[----:B------:R-:W-:Y:S03]  /*01e0*/  BSSY.RECONVERGENT B1, `(.L_x_8) ;  /* 0x00000c6000017945 */ /* 0x000fe60003800200 */
[----:B------:R-:W-:-:S04]  /*01f0*/  ISETP.NE.U32.AND P0, PT, R2, RZ, PT ;  /* 0x000000ff0200720c */ /* 0x000fc80003f05070 */
[----:B------:R-:W-:-:S13]  /*0200*/  ISETP.NE.AND.EX P0, PT, RZ, RZ, PT, P0 ;  /* 0x000000ffff00720c */ /* 0x000fda0003f05300 */
[----:B------:R-:W-:Y:S05]  /*0210*/  @!P0 BRA `(.L_x_9) ;  /* 0x0000000c00088947 */ /* 0x000fea0003800000 */
[----:B0-----:R-:W0:Y:S01]  /*0220*/  LDC.64 R8, c[0x4][RZ] ;  /* 0x01000000ff087b82 */ /* 0x001e220000000a00 */
[----:B------:R-:W-:Y:S02]  /*0230*/  IMAD.MOV.U32 R14, RZ, RZ, RZ ;  /* 0x000000ffff0e7224 */ /* 0x000fe400078e00ff */
[----:B0-----:R-:W-:-:S07]  /*0240*/  IMAD.WIDE.U32 R8, R12, 0xc80, R8 ;  /* 0x00000c800c087825 */ /* 0x001fce00078e0008 */
.L_x_12:
[----:B-1----:R-:W-:Y:S01]  /*0250*/  IMAD.MOV.U32 R15, RZ, RZ, RZ ;  /* 0x000000ffff0f7224 */ /* 0x002fe200078e00ff */
[----:B------:R-:W-:Y:S01]  /*0260*/  CS2R R2, SRZ ;  /* 0x0000000000027805 */ /* 0x000fe2000001ff00 */
[----:B------:R-:W-:Y:S01]  /*0270*/  IMAD.MOV.U32 R17, RZ, RZ, RZ ;  /* 0x000000ffff117224 */ /* 0x000fe200078e00ff */
[----:B------:R-:W-:-:S07]  /*0280*/  CS2R R4, SRZ ;  /* 0x0000000000047805 */ /* 0x000fce000001ff00 */
.L_x_11:
[----:B------:R-:W-:-:S05]  /*0290*/  IMAD.WIDE.U32 R10, R17, 0x4, R6 ;  /* 0x00000004110a7825 */ /* 0x000fca00078e0006 */
[----:B------:R0:W5:Y:S01]  /*02a0*/  LDG.E R16, desc[UR4][R10.64+0x4] ;  /* 0x000004040a107981 */ /* 0x000162000c1e1900 */
[----:B------:R-:W-:-:S07]  /*02b0*/  IMAD.MOV.U32 R19, RZ, RZ, RZ ;  /* 0x000000ffff137224 */ /* 0x000fce00078e00ff */
.L_x_10:
[----:B-----5:R-:W-:Y:S01]  /*02c0*/  SHF.R.U32.HI R24, RZ, R19, R16 ;  /* 0x00000013ff187219 */ /* 0x020fe20000011610 */
[----:B0-----:R-:W-:-:S03]  /*02d0*/  IMAD.SHL.U32 R10, R17, 0x20, RZ ;  /* 0x00000020110a7824 */ /* 0x001fc600078e00ff */
[----:B------:R-:W-:Y:S01]  /*02e0*/  LOP3.LUT R11, R24, 0x1, RZ, 0xc0, !PT ;  /* 0x00000001180b7812 */ /* 0x000fe200078ec0ff */
[----:B------:R-:W-:-:S03]  /*02f0*/  IMAD.IADD R10, R10, 0x1, R19 ;  /* 0x000000010a0a7824 */ /* 0x000fc600078e0213 */
[----:B------:R-:W-:Y:S01]  /*0300*/  ISETP.NE.U32.AND P0, PT, R11, 0x1, PT ;  /* 0x000000010b00780c */ /* 0x000fe20003f05070 */
[----:B------:R-:W-:-:S03]  /*0310*/  IMAD R11, R10, 0x5, RZ ;  /* 0x000000050a0b7824 */ /* 0x000fc600078e02ff */
[----:B------:R-:W-:Y:S01]  /*0320*/  R2P PR, R24, 0x7e ;  /* 0x0000007e18007804 */ /* 0x000fe20000000000 */
[----:B------:R-:W-:-:S08]  /*0330*/  IMAD.WIDE.U32 R10, R11, 0x4, R8 ;  /* 0x000000040b0a7825 */ /* 0x000fd000078e0008 */
[----:B------:R-:W2:Y:S04]  /*0340*/  @!P0 LDG.E R18, desc[UR4][R10.64] ;  /* 0x000000040a128981 */ /* 0x000ea8000c1e1900 */
[----:B------:R-:W3:Y:S04]  /*0350*/  @!P0 LDG.E R20, desc[UR4][R10.64+0x10] ;  /* 0x000010040a148981 */ /* 0x000ee8000c1e1900 */
[----:B------:R-:W4:Y:S04]  /*0360*/  @P1 LDG.E R22, desc[UR4][R10.64+0x14] ;  /* 0x000014040a161981 */ /* 0x000f28000c1e1900 */
[----:B------:R-:W4:Y:S04]  /*0370*/  @P2 LDG.E R26, desc[UR4][R10.64+0x28] ;  /* 0x000028040a1a2981 */ /* 0x000f28000c1e1900 */
[----:B------:R-:W4:Y:S04]  /*0380*/  @!P0 LDG.E R21, desc[UR4][R10.64+0x4] ;  /* 0x000004040a158981 */ /* 0x000f28000c1e1900 */
[----:B------:R-:W4:Y:S04]  /*0390*/  @!P0 LDG.E R23, desc[UR4][R10.64+0xc] ;  /* 0x00000c040a178981 */ /* 0x000f28000c1e1900 */
[----:B------:R-:W4:Y:S04]  /*03a0*/  @P1 LDG.E R25, desc[UR4][R10.64+0x18] ;  /* 0x000018040a191981 */ /* 0x000f28000c1e1900 */
[----:B------:R-:W4:Y:S04]  /*03b0*/  @P3 LDG.E R28, desc[UR4][R10.64+0x3c] ;  /* 0x00003c040a1c3981 */ /* 0x000f28000c1e1900 */
[----:B------:R-:W4:Y:S01]  /*03c0*/  @P6 LDG.E R27, desc[UR4][R10.64+0x7c] ;  /* 0x00007c040a1b6981 */ /* 0x000f22000c1e1900 */
[----:B--2---:R-:W-:-:S03]  /*03d0*/  @!P0 LOP3.LUT R15, R15, R18, RZ, 0x3c, !PT ;  /* 0x000000120f0f8212 */ /* 0x004fc600078e3cff */
[----:B------:R-:W2:Y:S01]  /*03e0*/  @!P0 LDG.E R18, desc[UR4][R10.64+0x8] ;  /* 0x000008040a128981 */ /* 0x000ea2000c1e1900 */
[----:B---3--:R-:W-:-:S03]  /*03f0*/  @!P0 LOP3.LUT R3, R3, R20, RZ, 0x3c, !PT ;  /* 0x0000001403038212 */ /* 0x008fc600078e3cff */
[----:B------:R-:W3:Y:S01]  /*0400*/  @P1 LDG.E R20, desc[UR4][R10.64+0x24] ;  /* 0x000024040a141981 */ /* 0x000ee2000c1e1900 */
[----:B----4-:R-:W-:-:S03]  /*0410*/  @P1 LOP3.LUT R15, R15, R22, RZ, 0x3c, !PT ;  /* 0x000000160f0f1212 */ /* 0x010fc600078e3cff */
[----:B------:R-:W4:Y:S01]  /*0420*/  @P2 LDG.E R22, desc[UR4][R10.64+0x38] ;  /* 0x000038040a162981 */ /* 0x000f22000c1e1900 */
[----:B------:R-:W-:-:S03]  /*0430*/  @P2 LOP3.LUT R15, R15, R26, RZ, 0x3c, !PT ;  /* 0x0000001a0f0f2212 */ /* 0x000fc600078e3cff */
[----:B------:R-:W4:Y:S01]  /*0440*/  @P4 LDG.E R26, desc[UR4][R10.64+0x50] ;  /* 0x000050040a1a4981 */ /* 0x000f22000c1e1900 */
[----:B------:R-:W-:-:S03]  /*0450*/  @!P0 LOP3.LUT R4, R4, R21, RZ, 0x3c, !PT ;  /* 0x0000001504048212 */ /* 0x000fc600078e3cff */
[----:B------:R-:W4:Y:S01]  /*0460*/  @P1 LDG.E R21, desc[UR4][R10.64+0x20] ;  /* 0x000020040a151981 */ /* 0x000f22000c1e1900 */
[----:B------:R-:W-:-:S03]  /*0470*/  @!P0 LOP3.LUT R2, R2, R23, RZ, 0x3c, !PT ;  /* 0x0000001702028212 */ /* 0x000fc600078e3cff */
[----:B------:R-:W4:Y:S01]  /*0480*/  @P2 LDG.E R23, desc[UR4][R10.64+0x2c] ;  /* 0x00002c040a172981 */ /* 0x000f22000c1e1900 */
[----:B------:R-:W-:-:S03]  /*0490*/  @P1 LOP3.LUT R4, R4, R25, RZ, 0x3c, !PT ;  /* 0x0000001904041212 */ /* 0x000fc600078e3cff */
[----:B------:R-:W4:Y:S01]  /*04a0*/  @P2 LDG.E R25, desc[UR4][R10.64+0x34] ;  /* 0x000034040a192981 */ /* 0x000f22000c1e1900 */
[----:B--2---:R-:W-:-:S03]  /*04b0*/  @!P0 LOP3.LUT R5, R5, R18, RZ, 0x3c, !PT ;  /* 0x0000001205058212 */ /* 0x004fc600078e3cff */
[----:B------:R-:W2:Y:S01]  /*04c0*/  @P1 LDG.E R18, desc[UR4][R10.64+0x1c] ;  /* 0x00001c040a121981 */ /* 0x000ea2000c1e1900 */
[----:B---3--:R-:W-:-:S03]  /*04d0*/  @P1 LOP3.LUT R3, R3, R20, RZ, 0x3c, !PT ;  /* 0x0000001403031212 */ /* 0x008fc600078e3cff */
[----:B------:R-:W3:Y:S01]  /*04e0*/  @P2 LDG.E R20, desc[UR4][R10.64+0x30] ;  /* 0x000030040a142981 */ /* 0x000ee2000c1e1900 */
[----:B----4-:R-:W-:-:S03]  /*04f0*/  @P2 LOP3.LUT R3, R3, R22, RZ, 0x3c, !PT ;  /* 0x0000001603032212 */ /* 0x010fc600078e3cff */
[----:B------:R-:W4:Y:S01]  /*0500*/  @P3 LDG.E R22, desc[UR4][R10.64+0x4c] ;  /* 0x00004c040a163981 */ /* 0x000f22000c1e1900 */
[----:B------:R-:W-:-:S04]  /*0510*/  @P3 LOP3.LUT R15, R15, R28, RZ, 0x3c, !PT ;  /* 0x0000001c0f0f3212 */ /* 0x000fc800078e3cff */
[----:B------:R-:W-:Y:S02]  /*0520*/  @P4 LOP3.LUT R15, R15, R26, RZ, 0x3c, !PT ;  /* 0x0000001a0f0f4212 */ /* 0x000fe400078e3cff */
[----:B------:R-:W-:Y:S01]  /*0530*/  @P1 LOP3.LUT R2, R2, R21, RZ, 0x3c, !PT ;  /* 0x0000001502021212 */ /* 0x000fe200078e3cff */
[----:B------:R-:W4:Y:S04]  /*0540*/  @P5 LDG.E R26, desc[UR4][R10.64+0x64] ;  /* 0x000064040a1a5981 */ /* 0x000f28000c1e1900 */
[----:B------:R-:W4:Y:S01]  /*0550*/  @P3 LDG.E R21, desc[UR4][R10.64+0x40] ;  /* 0x000040040a153981 */ /* 0x000f22000c1e1900 */
[----:B------:R-:W-:Y:S02]  /*0560*/  @P2 LOP3.LUT R4, R4, R23, RZ, 0x3c, !PT ;  /* 0x0000001704042212 */ /* 0x000fe400078e3cff */
[----:B------:R-:W-:Y:S01]  /*0570*/  @P2 LOP3.LUT R2, R2, R25, RZ, 0x3c, !PT ;  /* 0x0000001902022212 */ /* 0x000fe200078e3cff */
[----:B------:R-:W4:Y:S04]  /*0580*/  @P3 LDG.E R23, desc[UR4][R10.64+0x48] ;  /* 0x000048040a173981 */ /* 0x000f28000c1e1900 */
[----:B------:R-:W4:Y:S01]  /*0590*/  @P4 LDG.E R25, desc[UR4][R10.64+0x54] ;  /* 0x000054040a194981 */ /* 0x000f22000c1e1900 */
[----:B--2---:R-:W-:-:S03]  /*05a0*/  @P1 LOP3.LUT R5, R5, R18, RZ, 0x3c, !PT ;  /* 0x0000001205051212 */ /* 0x004fc600078e3cff */
[----:B------:R-:W2:Y:S01]  /*05b0*/  @P3 LDG.E R18, desc[UR4][R10.64+0x44] ;  /* 0x000044040a123981 */ /* 0x000ea2000c1e1900 */
[----:B---3--:R-:W-:-:S03]  /*05c0*/  @P2 LOP3.LUT R5, R5, R20, RZ, 0x3c, !PT ;  /* 0x0000001405052212 */ /* 0x008fc600078e3cff */
[----:B------:R-:W3:Y:S01]  /*05d0*/  @P4 LDG.E R20, desc[UR4][R10.64+0x58] ;  /* 0x000058040a144981 */ /* 0x000ee2000c1e1900 */
[----:B----4-:R-:W-:-:S03]  /*05e0*/  @P3 LOP3.LUT R3, R3, R22, RZ, 0x3c, !PT ;  /* 0x0000001603033212 */ /* 0x010fc600078e3cff */
[----:B------:R-:W4:Y:S01]  /*05f0*/  @P4 LDG.E R22, desc[UR4][R10.64+0x60] ;  /* 0x000060040a164981 */ /* 0x000f22000c1e1900 */
[----:B------:R-:W-:Y:S02]  /*0600*/  LOP3.LUT P0, RZ, R24, 0x80, RZ, 0xc0, !PT ;  /* 0x0000008018ff7812 */ /* 0x000fe4000780c0ff */
[----:B------:R-:W-:Y:S02]  /*0610*/  @P5 LOP3.LUT R15, R15, R26, RZ, 0x3c, !PT ;  /* 0x0000001a0f0f5212 */ /* 0x000fe400078e3cff */
[----:B------:R-:W4:Y:S01]  /*0620*/  @P6 LDG.E R26, desc[UR4][R10.64+0x78] ;  /* 0x000078040a1a6981 */ /* 0x000f22000c1e1900 */
[----:B------:R-:W-:-:S03]  /*0630*/  @P3 LOP3.LUT R4, R4, R21, RZ, 0x3c, !PT ;  /* 0x0000001504043212 */ /* 0x000fc600078e3cff */
[----:B------:R-:W4:Y:S01]  /*0640*/  @P4 LDG.E R21, desc[UR4][R10.64+0x5c] ;  /* 0x00005c040a154981 */ /* 0x000f22000c1e1900 */
[----:B------:R-:W-:-:S03]  /*0650*/  @P3 LOP3.LUT R2, R2, R23, RZ, 0x3c, !PT ;  /* 0x0000001702023212 */ /* 0x000fc600078e3cff */
[----:B------:R-:W4:Y:S01]  /*0660*/  @P5 LDG.E R23, desc[UR4][R10.64+0x68] ;  /* 0x000068040a175981 */ /* 0x000f22000c1e1900 */
[----:B------:R-:W-:-:S03]  /*0670*/  @P4 LOP3.LUT R4, R4, R25, RZ, 0x3c, !PT ;  /* 0x0000001904044212 */ /* 0x000fc600078e3cff */
[----:B------:R-:W4:Y:S01]  /*0680*/  @P5 LDG.E R25, desc[UR4][R10.64+0x70] ;  /* 0x000070040a195981 */ /* 0x000f22000c1e1900 */
[----:B--2---:R-:W-:-:S03]  /*0690*/  @P3 LOP3.LUT R5, R5, R18, RZ, 0x3c, !PT ;  /* 0x0000001205053212 */ /* 0x004fc600078e3cff */
[----:B------:R-:W2:Y:S01]  /*06a0*/  @P5 LDG.E R18, desc[UR4][R10.64+0x6c] ;  /* 0x00006c040a125981 */ /* 0x000ea2000c1e1900 */
[----:B---3--:R-:W-:-:S03]  /*06b0*/  @P4 LOP3.LUT R5, R5, R20, RZ, 0x3c, !PT ;  /* 0x0000001405054212 */ /* 0x008fc600078e3cff */
[----:B------:R-:W3:Y:S01]  /*06c0*/  @P5 LDG.E R20, desc[UR4][R10.64+0x74] ;  /* 0x000074040a145981 */ /* 0x000ee2000c1e1900 */
[----:B----4-:R-:W-:-:S03]  /*06d0*/  @P4 LOP3.LUT R3, R3, R22, RZ, 0x3c, !PT ;  /* 0x0000001603034212 */ /* 0x010fc600078e3cff */
[----:B------:R-:W4:Y:S01]  /*06e0*/  @P0 LDG.E R22, desc[UR4][R10.64+0x8c] ;  /* 0x00008c040a160981 */ /* 0x000f22000c1e1900 */
[----:B------:R-:W-:-:S03]  /*06f0*/  @P6 LOP3.LUT R15, R15, R26, RZ, 0x3c, !PT ;  /* 0x0000001a0f0f6212 */ /* 0x000fc600078e3cff */
        /* <DEDUP_REMOVED lines=13> */
[----:B------:R-:W-:Y:S02]  /*07d0*/  @P6 LOP3.LUT R4, R4, R27, RZ, 0x3c, !PT ;  /* 0x0000001b04046212 */ /* 0x000fe400078e3cff */
[----:B------:R-:W-:Y:S02]  /*07e0*/  @P6 LOP3.LUT R2, R2, R21, RZ, 0x3c, !PT ;  /* 0x0000001502026212 */ /* 0x000fe400078e3cff */
[----:B------:R-:W-:Y:S02]  /*07f0*/  @P0 LOP3.LUT R4, R4, R23, RZ, 0x3c, !PT ;  /* 0x0000001704040212 */ /* 0x000fe400078e3cff */
[----:B------:R-:W-:Y:S02]  /*0800*/  @P0 LOP3.LUT R2, R2, R25, RZ, 0x3c, !PT ;  /* 0x0000001902020212 */ /* 0x000fe400078e3cff */
[----:B--2---:R-:W-:Y:S02]  /*0810*/  @P6 LOP3.LUT R5, R5, R18, RZ, 0x3c, !PT ;  /* 0x0000001205056212 */ /* 0x004fe400078e3cff */
[----:B---3--:R-:W-:-:S02]  /*0820*/  @P6 LOP3.LUT R3, R3, R20, RZ, 0x3c, !PT ;  /* 0x0000001403036212 */ /* 0x008fc400078e3cff */
[----:B----4-:R-:W-:Y:S02]  /*0830*/  @P0 LOP3.LUT R5, R5, R22, RZ, 0x3c, !PT ;  /* 0x0000001605050212 */ /* 0x010fe400078e3cff */
[----:B------:R-:W-:Y:S02]  /*0840*/  @P0 LOP3.LUT R3, R3, R26, RZ, 0x3c, !PT ;  /* 0x0000001a03030212 */ /* 0x000fe400078e3cff */
[----:B------:R-:W-:-:S13]  /*0850*/  R2P PR, R24.B1, 0x7f ;  /* 0x0000007f18007804 */ /* 0x000fda0000001000 */
[----:B------:R-:W2:Y:S04]  /*0860*/  @P0 LDG.E R18, desc[UR4][R10.64+0xa0] ;  /* 0x0000a0040a120981 */ /* 0x000ea8000c1e1900 */
[----:B------:R-:W3:Y:S04]  /*0870*/  @P1 LDG.E R22, desc[UR4][R10.64+0xb4] ;  /* 0x0000b4040a161981 */ /* 0x000ee8000c1e1900 */
[----:B------:R-:W4:Y:S04]  /*0880*/  @P2 LDG.E R26, desc[UR4][R10.64+0xc8] ;  /* 0x0000c8040a1a2981 */ /* 0x000f28000c1e1900 */
[----:B------:R-:W4:Y:S04]  /*0890*/  @P3 LDG.E R28, desc[UR4][R10.64+0xdc] ;  /* 0x0000dc040a1c3981 */ /* 0x000f28000c1e1900 */
[----:B------:R-:W4:Y:S04]  /*08a0*/  @P0 LDG.E R23, desc[UR4][R10.64+0xa4] ;  /* 0x0000a4040a170981 */ /* 0x000f28000c1e1900 */
[----:B------:R-:W4:Y:S04]  /*08b0*/  @P0 LDG.E R20, desc[UR4][R10.64+0xa8] ;  /* 0x0000a8040a140981 */ /* 0x000f28000c1e1900 */
[----:B------:R-:W4:Y:S04]  /*08c0*/  @P4 LDG.E R25, desc[UR4][R10.64+0xf0] ;  /* 0x0000f0040a194981 */ /* 0x000f28000c1e1900 */
        /* <DEDUP_REMOVED lines=21> */
[----:B------:R-:W-:Y:S02]  /*0a20*/  LOP3.LUT P0, RZ, R24, 0x8000, RZ, 0xc0, !PT ;  /* 0x0000800018ff7812 */ /* 0x000fe4000780c0ff */
[----:B----4-:R-:W-:Y:S01]  /*0a30*/  @P5 LOP3.LUT R15, R15, R26, RZ, 0x3c, !PT ;  /* 0x0000001a0f0f5212 */ /* 0x010fe200078e3cff */
[----:B------:R-:W4:Y:S04]  /*0a40*/  @P3 LDG.E R24, desc[UR4][R10.64+0xe4] ;  /* 0x0000e4040a183981 */ /* 0x000f28000c1e1900 */
[----:B------:R-:W2:Y:S01]  /*0a50*/  @P6 LDG.E R26, desc[UR4][R10.64+0x118] ;  /* 0x000118040a1a6981 */ /* 0x000ea2000c1e1900 */
        /* <DEDUP_REMOVED lines=8> */
[----:B---3--:R-:W-:-:S03]  /*0ae0*/  @P2 LOP3.LUT R3, R3, R22, RZ, 0x3c, !PT ;  /* 0x0000001603032212 */ /* 0x008fc600078e3cff */
[----:B------:R-:W3:Y:S01]  /*0af0*/  @P4 LDG.E R22, desc[UR4][R10.64+0x100] ;  /* 0x000100040a164981 */ /* 0x000ee2000c1e1900 */
[----:B--2---:R-:W-:-:S03]  /*0b00*/  @P6 LOP3.LUT R15, R15, R26, RZ, 0x3c, !PT ;  /* 0x0000001a0f0f6212 */ /* 0x004fc600078e3cff */
[----:B------:R-:W2:Y:S01]  /*0b10*/  @P0 LDG.E R26, desc[UR4][R10.64+0x12c] ;  /* 0x00012c040a1a0981 */ /* 0x000ea2000c1e1900 */
[----:B----4-:R-:W-:-:S03]  /*0b20*/  @P2 LOP3.LUT R2, R2, R23, RZ, 0x3c, !PT ;  /* 0x0000001702022212 */ /* 0x010fc600078e3cff */
[----:B------:R-:W4:Y:S01]  /*0b30*/  @P4 LDG.E R23, desc[UR4][R10.64+0xfc] ;  /* 0x0000fc040a174981 */ /* 0x000f22000c1e1900 */
[----:B------:R-:W-:-:S03]  /*0b40*/  @P2 LOP3.LUT R5, R5, R20, RZ, 0x3c, !PT ;  /* 0x0000001405052212 */ /* 0x000fc600078e3cff */
[----:B------:R-:W4:Y:S01]  /*0b50*/  @P4 LDG.E R20, desc[UR4][R10.64+0xf8] ;  /* 0x0000f8040a144981 */ /* 0x000f22000c1e1900 */
[----:B------:R-:W-:Y:S02]  /*0b60*/  @P3 LOP3.LUT R2, R2, R27, RZ, 0x3c, !PT ;  /* 0x0000001b02023212 */ /* 0x000fe400078e3cff */
[----:B------:R-:W-:Y:S01]  /*0b70*/  @P3 LOP3.LUT R4, R4, R25, RZ, 0x3c, !PT ;  /* 0x0000001904043212 */ /* 0x000fe200078e3cff */
[----:B------:R-:W4:Y:S01]  /*0b80*/  @P5 LDG.E R27, desc[UR4][R10.64+0x110] ;  /* 0x000110040a1b5981 */ /* 0x000f22000c1e1900 */
[----:B------:R-:W-:-:S03]  /*0b90*/  @P3 LOP3.LUT R5, R5, R24, RZ, 0x3c, !PT ;  /* 0x0000001805053212 */ /* 0x000fc600078e3cff */
[----:B------:R-:W4:Y:S04]  /*0ba0*/  @P5 LDG.E R25, desc[UR4][R10.64+0x108] ;  /* 0x000108040a195981 */ /* 0x000f28000c1e1900 */
        /* <DEDUP_REMOVED lines=19> */
[----:B------:R-:W-:-:S05]  /*0ce0*/  VIADD R19, R19, 0x10 ;  /* 0x0000001013137836 */ /* 0x000fca0000000000 */
[----:B------:R-:W-:Y:S02]  /*0cf0*/  ISETP.NE.AND P1, PT, R19, 0x20, PT ;  /* 0x000000201300780c */ /* 0x000fe40003f25270 */
[----:B------:R-:W-:Y:S02]  /*0d00*/  @P5 LOP3.LUT R3, R3, R18, RZ, 0x3c, !PT ;  /* 0x0000001203035212 */ /* 0x000fe400078e3cff */
[----:B------:R-:W-:Y:S02]  /*0d10*/  @P6 LOP3.LUT R4, R4, R21, RZ, 0x3c, !PT ;  /* 0x0000001504046212 */ /* 0x000fe400078e3cff */
[----:B---3--:R-:W-:-:S04]  /*0d20*/  @P6 LOP3.LUT R3, R3, R22, RZ, 0x3c, !PT ;  /* 0x0000001603036212 */ /* 0x008fc800078e3cff */
[----:B--2---:R-:W-:Y:S02]  /*0d30*/  @P0 LOP3.LUT R3, R3, R26, RZ, 0x3c, !PT ;  /* 0x0000001a03030212 */ /* 0x004fe400078e3cff */
[----:B----4-:R-:W-:Y:S02]  /*0d40*/  @P6 LOP3.LUT R2, R2, R23, RZ, 0x3c, !PT ;  /* 0x0000001702026212 */ /* 0x010fe400078e3cff */
[----:B------:R-:W-:Y:S02]  /*0d50*/  @P6 LOP3.LUT R5, R5, R20, RZ, 0x3c, !PT ;  /* 0x0000001405056212 */ /* 0x000fe400078e3cff */
[----:B------:R-:W-:Y:S02]  /*0d60*/  @P0 LOP3.LUT R2, R2, R27, RZ, 0x3c, !PT ;  /* 0x0000001b02020212 */ /* 0x000fe400078e3cff */
[----:B------:R-:W-:Y:S02]  /*0d70*/  @P0 LOP3.LUT R4, R4, R25, RZ, 0x3c, !PT ;  /* 0x0000001904040212 */ /* 0x000fe400078e3cff */
[----:B------:R-:W-:Y:S01]  /*0d80*/  @P0 LOP3.LUT R5, R5, R24, RZ, 0x3c, !PT ;  /* 0x0000001805050212 */ /* 0x000fe200078e3cff */
[----:B------:R-:W-:Y:S06]  /*0d90*/  @P1 BRA `(.L_x_10) ;  /* 0xfffffff400481947 */ /* 0x000fec000383ffff */
[----:B------:R-:W-:-:S05]  /*0da0*/  VIADD R17, R17, 0x1 ;  /* 0x0000000111117836 */ /* 0x000fca0000000000 */
[----:B------:R-:W-:-:S13]  /*0db0*/  ISETP.NE.AND P0, PT, R17, 0x5, PT ;  /* 0x000000051100780c */ /* 0x000fda0003f05270 */
[----:B------:R-:W-:Y:S05]  /*0dc0*/  @P0 BRA `(.L_x_11) ;  /* 0xfffffff400300947 */ /* 0x000fea000383ffff */
[----:B------:R1:W-:Y:S01]  /*0dd0*/  STG.E.64 desc[UR4][R6.64+0x8], R4 ;  /* 0x0000080406007986 */ /* 0x0003e2000c101b04 */
[----:B------:R-:W-:Y:S01]  /*0de0*/  VIADD R14, R14, 0x1 ;  /* 0x000000010e0e7836 */ /* 0x000fe20000000000 */
[----:B------:R-:W-:Y:S02]  /*0df0*/  LOP3.LUT R11, R0, 0x3, RZ, 0xc0, !PT ;  /* 0x00000003000b7812 */ /* 0x000fe400078ec0ff */
[----:B------:R1:W-:Y:S02]  /*0e00*/  STG.E.64 desc[UR4][R6.64+0x10], R2 ;  /* 0x0000100206007986 */ /* 0x0003e4000c101b04 */
[----:B------:R-:W-:Y:S02]  /*0e10*/  ISETP.GE.U32.AND P0, PT, R14, R11, PT ;  /* 0x0000000b0e00720c */ /* 0x000fe40003f06070 */
[----:B------:R1:W-:Y:S11]  /*0e20*/  STG.E desc[UR4][R6.64+0x4], R15 ;  /* 0x0000040f06007986 */ /* 0x0003f6000c101904 */
[----:B------:R-:W-:Y:S05]  /*0e30*/  @!P0 BRA `(.L_x_12) ;  /* 0xfffffff400048947 */ /* 0x000fea000383ffff */
.L_x_9:
[----:B------:R-:W-:Y:S05]  /*0e40*/  BSYNC.RECONVERGENT B1 ;  /* 0x0000000000017941 */ /* 0x000fea0003800200 */
.L_x_8:
[----:B------:R-:W-:Y:S01]  /*0e50*/  ISETP.GT.U32.AND P0, PT, R0, 0x3, PT ;  /* 0x000000030000780c */ /* 0x000fe20003f04070 */
[----:B------:R-:W-:Y:S01]  /*0e60*/  VIADD R12, R12, 0x1 ;  /* 0x000000010c0c7836 */ /* 0x000fe20000000000 */
[--C-:B------:R-:W-:Y:S02]  /*0e70*/  SHF.R.U64 R0, R0, 0x2, R13.reuse ;  /* 0x0000000200007819 */ /* 0x100fe4000000120d */
[----:B------:R-:W-:Y:S02]  /*0e80*/  ISETP.GT.U32.AND.EX P0, PT, R13, RZ, PT, P0 ;  /* 0x000000ff0d00720c */ /* 0x000fe40003f04100 */
[----:B------:R-:W-:-:S11]  /*0e90*/  SHF.R.U32.HI R13, RZ, 0x2, R13 ;  /* 0x00000002ff0d7819 */ /* 0x000fd6000001160d */
[----:B------:R-:W-:Y:S05]  /*0ea0*/  @P0 BRA `(.L_x_13) ;  /* 0xfffffff000c80947 */ /* 0x000fea000383ffff */
.L_x_7:
[----:B------:R-:W-:Y:S05]  /*0eb0*/  BSYNC.RECONVERGENT B0 ;  /* 0x0000000000007941 */ /* 0x000fea0003800200 */
.L_x_6:
[----:B------:R-:W-:Y:S04]  /*0ec0*/  STG.E.64 desc[UR4][R6.64+0x18], RZ ;  /* 0x000018ff06007986 */ /* 0x000fe8000c101b04 */
[----:B------:R-:W-:Y:S04]  /*0ed0*/  STG.E desc[UR4][R6.64+0x20], RZ ;  /* 0x000020ff06007986 */ /* 0x000fe8000c101904 */
[----:B------:R-:W-:Y:S01]  /*0ee0*/  STG.E.64 desc[UR4][R6.64+0x28], RZ ;  /* 0x000028ff06007986 */ /* 0x000fe2000c101b04 */
[----:B------:R-:W-:Y:S05]  /*0ef0*/  EXIT ;  /* 0x000000000000794d */ /* 0x000fea0003800000 */
.L_x_14:
        /* <DEDUP_REMOVED lines=16> */
.L_x_16:


//--------------------- .nv.global.init           --------------------------
	.section	.nv.global.init,"aw",@progbits
	.align	4
.nv.global.init:
	.type		mrg32k3aM1SubSeq,@object
	.size		mrg32k3aM1SubSeq,(mrg32k3aM2SubSeq - mrg32k3aM1SubSeq)
mrg32k3aM1SubSeq:
        /*0000*/ 	.byte	0x0b, 0xcc, 0xee, 0x04, 0x73, 0x29, 0x8b, 0x6f, 0xf6, 0x53, 0x03, 0xf6, 0x23, 0xf6, 0xea, 0xda
        /* <DEDUP_REMOVED lines=125> */
	.type		mrg32k3aM2SubSeq,@object
	.size		mrg32k3aM2SubSeq,(mrg32k3aM1 - mrg32k3aM2SubSeq)
mrg32k3aM2SubSeq:
        /* <DEDUP_REMOVED lines=126> */
	.type		mrg32k3aM1,@object
	.size		mrg32k3aM1,(mrg32k3aM1Seq - mrg32k3aM1)
mrg32k3aM1:
        /* <DEDUP_REMOVED lines=144> */
	.type		mrg32k3aM1Seq,@object
	.size		mrg32k3aM1Seq,(mrg32k3aM2 - mrg32k3aM1Seq)
mrg32k3aM1Seq:
        /* <DEDUP_REMOVED lines=144> */
	.type		mrg32k3aM2,@object
	.size		mrg32k3aM2,(mrg32k3aM2Seq - mrg32k3aM2)
mrg32k3aM2:
        /* <DEDUP_REMOVED lines=144> */
	.type		mrg32k3aM2Seq,@object
	.size		mrg32k3aM2Seq,(precalc_xorwow_matrix - mrg32k3aM2Seq)
mrg32k3aM2Seq:
        /* <DEDUP_REMOVED lines=144> */
	.type		precalc_xorwow_matrix,@object
	.size		precalc_xorwow_matrix,(precalc_xorwow_offset_matrix - precalc_xorwow_matrix)
precalc_xorwow_matrix:
        /* <DEDUP_REMOVED lines=6400> */
	.type		precalc_xorwow_offset_matrix,@object
	.size		precalc_xorwow_offset_matrix,(.L_1 - precalc_xorwow_offset_matrix)
precalc_xorwow_offset_matrix:
        /* <DEDUP_REMOVED lines=6400> */
.L_1:


//--------------------- .nv.shared._Z18monte_carlo_kernelP17curandStateXORWOWPyii --------------------------
	.section	.nv.shared._Z18monte_carlo_kernelP17curandStateXORWOWPyii,"aw",@nobits
	.sectionflags	@""
	.align	4
.nv.shared._Z18monte_carlo_kernelP17curandStateXORWOWPyii:
	.zero		1028


//--------------------- .nv.shared.reserved.0     --------------------------
	.section	.nv.shared.reserved.0,"aw",@nobits
	.weak		__nv_reservedSMEM_offset_0_alias
	.size		__nv_reservedSMEM_offset_0_alias, 0, 64
	.other		__nv_reservedSMEM_offset_0_alias,@"STO_CUDA_RESERVED_SHARED STV_DEFAULT"
__nv_reservedSMEM_offset_0_alias:
	.zero		0
	.zero		64


//--------------------- .nv.constant0._Z18monte_carlo_kernelP17curandStateXORWOWPyii --------------------------
	.section	.nv.constant0._Z18monte_carlo_kernelP17curandStateXORWOWPyii,"a",@progbits
	.sectionflags	@""
	.align	4
.nv.constant0._Z18monte_carlo_kernelP17curandStateXORWOWPyii:
	.zero		920


//--------------------- .nv.constant0._Z12setup_kernelP17curandStateXORWOW --------------------------
	.section	.nv.constant0._Z12setup_kernelP17curandStateXORWOW,"a",@progbits
	.sectionflags	@""
	.align	4
.nv.constant0._Z12setup_kernelP17curandStateXORWOW:
	.zero		904


//--------------------- SYMBOLS --------------------------

	.type		.nv.reservedSmem.offset0,@object
	.size		.nv.reservedSmem.offset0,0x4
	.type		.nv.reservedSmem.cap,@object
	.size		.nv.reservedSmem.cap,0x4
